// auto-generated by cutlass_sweep.gemm — config: {"arch": "sm_90", "cluster_m": 1, "cluster_n": 1, "dtype": "int8", "dtype_b": "int8", "layout": "nt", "stages": 0, "tile_k": 32, "tile_m": 128, "tile_n": 224}
#include "cutlass/cutlass.h"
#include "cutlass/gemm/collective/collective_builder.hpp"
#include "cutlass/gemm/device/gemm_universal_adapter.h"
#include "cutlass/gemm/kernel/gemm_universal.hpp"
#include "cutlass/epilogue/collective/collective_builder.hpp"

using ElemA = int8_t;
using ElemB = int8_t;
using ElemCD = int8_t;
using Acc  = int32_t;
using TileShape    = cute::Shape<cute::_128, cute::_224, cute::_32>;
using ClusterShape = cute::Shape<cute::_1, cute::_1, cute::_1>;

using CollectiveEpilogue = typename cutlass::epilogue::collective::CollectiveBuilder<
    cutlass::arch::Sm90, cutlass::arch::OpClassTensorOp,
    TileShape, ClusterShape,
    cutlass::epilogue::collective::EpilogueTileAuto,
    Acc, Acc,
    ElemCD, cutlass::layout::RowMajor, 128 / cutlass::sizeof_bits<ElemCD>::value,
    ElemCD, cutlass::layout::RowMajor, 128 / cutlass::sizeof_bits<ElemCD>::value,
    cutlass::epilogue::collective::EpilogueScheduleAuto
  >::CollectiveOp;

using CollectiveMainloop = typename cutlass::gemm::collective::CollectiveBuilder<
    cutlass::arch::Sm90, cutlass::arch::OpClassTensorOp,
    ElemA, cutlass::layout::RowMajor, 128 / cutlass::sizeof_bits<ElemA>::value,
    ElemB, cutlass::layout::ColumnMajor, 128 / cutlass::sizeof_bits<ElemB>::value,
    Acc,
    TileShape, ClusterShape,
    cutlass::gemm::collective::StageCountAutoCarveout<static_cast<int>(sizeof(typename CollectiveEpilogue::SharedStorage))>,
    cutlass::gemm::collective::KernelScheduleAuto
  >::CollectiveOp;

using GemmKernel = cutlass::gemm::kernel::GemmUniversal<
    cute::Shape<int,int,int,int>,
    CollectiveMainloop,
    CollectiveEpilogue
>;
using Gemm = cutlass::gemm::device::GemmUniversalAdapter<GemmKernel>;

// Force the device kernel symbol into the cubin without needing a host main.
auto* _anchor = &cutlass::device_kernel<GemmKernel>;


// ===== COMPILED SASS (sm_90a) =====

	.target	sm_90a

	.elftype	@"ET_EXEC"


//--------------------- .note.nv.tkinfo           --------------------------
	.section	.note.nv.tkinfo,"",@"SHT_NOTE"
	.sectionflags	@"SHF_NOTE_NV_TKINFO"
	.tkinfo
        /*0018*/ 	.word	0x00000002
        /*0030*/ 	.string	""
        /*0030*/ 	.string	"ptxas"
        /*0030*/ 	.string	"Cuda compilation tools, release 13.0, V13.0.88"
        /*0030*/ 	.string	"Build cuda_13.0.r13.0/compiler.36424714_0"
        /*0030*/ 	.string	"-arch sm_90a -m 64 "



//--------------------- .note.nv.cuinfo           --------------------------
	.section	.note.nv.cuinfo,"",@"SHT_NOTE"
	.sectionflags	@"SHF_NOTE_NV_CUINFO"
        /*0018*/ 	.short	0x0002
        /*001a*/ 	.short	0x005a
        /*001c*/ 	.short	0x0082
	.zero		2


//--------------------- .nv.info                  --------------------------
	.section	.nv.info,"",@"SHT_CUDA_INFO"
	.align	4


	//----- nvinfo : EIATTR_REGCOUNT
	.align		4
        /*0000*/ 	.byte	0x04, 0x2f
        /*0002*/ 	.short	(.L_15 - .L_14)
	.align		4
.L_14:
        /*0004*/ 	.word	index@(_ZN7cutlass13device_kernelINS_4gemm6kernel13GemmUniversalIN4cute5tupleIJiiiiEEENS1_10collective13CollectiveMmaINS1_34MainloopSm90TmaGmmaWarpSpecializedILi20ENS5_IJNS4_1CILi1EEESB_SB_EEENS1_35KernelTmaWarpSpecializedCooperativeEEENS5_IJNSA_ILi128EEENSA_ILi224EEENSA_ILi32EEEEEEaNS5_IJlSB_lEEEaSJ_NS4_8TiledMMAINS4_8MMA_AtomIJNS4_4SM904GMMA26MMA_64x32x32_S32S8S8_SS_TNEEEENS4_6LayoutINS5_IJNSA_ILi2EEESB_SB_EEENS5_IJSB_NSA_ILi0EEEST_EEEEENS5_IJNS4_10UnderscoreESW_SW_EEEEENS4_13SM90_TMA_LOADENS4_14ComposedLayoutINS4_7SwizzleILi1ELi4ELi3EEENS4_18smem_ptr_flag_bitsILi8EEENSQ_INS5_IJNSA_ILi8EEESH_EEENS5_IJSH_SB_EEEEEEEvNS4_8identityESZ_S19_vS1A_EENS_8epilogue10collective6detail29Sm90TmaWarpSpecializedAdapterINS1D_15DefaultEpilogueIaSJ_SJ_NS1C_6thread17LinearCombinationIaLi1EiiLNS1H_9ScaleType4KindE0ELNS_15FloatRoundStyleE2EaEENS1_15EpilogueDefaultEEEEEvvEEEEvNT_6ParamsE)
        /*0008*/ 	.word	0x000000a8


	//----- nvinfo : EIATTR_FRAME_SIZE
	.align		4
.L_15:
        /*000c*/ 	.byte	0x04, 0x11
        /*000e*/ 	.short	(.L_17 - .L_16)
	.align		4
.L_16:
        /*0010*/ 	.word	index@(_ZN7cutlass13device_kernelINS_4gemm6kernel13GemmUniversalIN4cute5tupleIJiiiiEEENS1_10collective13CollectiveMmaINS1_34MainloopSm90TmaGmmaWarpSpecializedILi20ENS5_IJNS4_1CILi1EEESB_SB_EEENS1_35KernelTmaWarpSpecializedCooperativeEEENS5_IJNSA_ILi128EEENSA_ILi224EEENSA_ILi32EEEEEEaNS5_IJlSB_lEEEaSJ_NS4_8TiledMMAINS4_8MMA_AtomIJNS4_4SM904GMMA26MMA_64x32x32_S32S8S8_SS_TNEEEENS4_6LayoutINS5_IJNSA_ILi2EEESB_SB_EEENS5_IJSB_NSA_ILi0EEEST_EEEEENS5_IJNS4_10UnderscoreESW_SW_EEEEENS4_13SM90_TMA_LOADENS4_14ComposedLayoutINS4_7SwizzleILi1ELi4ELi3EEENS4_18smem_ptr_flag_bitsILi8EEENSQ_INS5_IJNSA_ILi8EEESH_EEENS5_IJSH_SB_EEEEEEEvNS4_8identityESZ_S19_vS1A_EENS_8epilogue10collective6detail29Sm90TmaWarpSpecializedAdapterINS1D_15DefaultEpilogueIaSJ_SJ_NS1C_6thread17LinearCombinationIaLi1EiiLNS1H_9ScaleType4KindE0ELNS_15FloatRoundStyleE2EaEENS1_15EpilogueDefaultEEEEEvvEEEEvNT_6ParamsE)
        /*0014*/ 	.word	0x00000000


	//----- nvinfo : EIATTR_MIN_STACK_SIZE
	.align		4
.L_17:
        /*0018*/ 	.byte	0x04, 0x12
        /*001a*/ 	.short	(.L_19 - .L_18)
	.align		4
.L_18:
        /*001c*/ 	.word	index@(_ZN7cutlass13device_kernelINS_4gemm6kernel13GemmUniversalIN4cute5tupleIJiiiiEEENS1_10collective13CollectiveMmaINS1_34MainloopSm90TmaGmmaWarpSpecializedILi20ENS5_IJNS4_1CILi1EEESB_SB_EEENS1_35KernelTmaWarpSpecializedCooperativeEEENS5_IJNSA_ILi128EEENSA_ILi224EEENSA_ILi32EEEEEEaNS5_IJlSB_lEEEaSJ_NS4_8TiledMMAINS4_8MMA_AtomIJNS4_4SM904GMMA26MMA_64x32x32_S32S8S8_SS_TNEEEENS4_6LayoutINS5_IJNSA_ILi2EEESB_SB_EEENS5_IJSB_NSA_ILi0EEEST_EEEEENS5_IJNS4_10UnderscoreESW_SW_EEEEENS4_13SM90_TMA_LOADENS4_14ComposedLayoutINS4_7SwizzleILi1ELi4ELi3EEENS4_18smem_ptr_flag_bitsILi8EEENSQ_INS5_IJNSA_ILi8EEESH_EEENS5_IJSH_SB_EEEEEEEvNS4_8identityESZ_S19_vS1A_EENS_8epilogue10collective6detail29Sm90TmaWarpSpecializedAdapterINS1D_15DefaultEpilogueIaSJ_SJ_NS1C_6thread17LinearCombinationIaLi1EiiLNS1H_9ScaleType4KindE0ELNS_15FloatRoundStyleE2EaEENS1_15EpilogueDefaultEEEEEvvEEEEvNT_6ParamsE)
        /*0020*/ 	.word	0x00000000
.L_19:


//--------------------- .nv.compat                --------------------------
	.section	.nv.compat,"",@"SHT_CUDA_COMPAT_INFO"
	.align	4
        /*0000*/ 	.byte	0x02, 0x09, 0x01, 0x00, 0x02, 0x02, 0x04, 0x00, 0x02, 0x05, 0x05, 0x00, 0x03, 0x07, 0x01, 0x01
        /*0010*/ 	.byte	0x02, 0x03, 0x01, 0x00, 0x02, 0x06, 0x01, 0x00, 0x04, 0x0b, 0x08, 0x00, 0x00, 0x00, 0x00, 0x00
        /*0020*/ 	.byte	0x00, 0x00, 0x00, 0x00


//--------------------- .nv.info._ZN7cutlass13device_kernelINS_4gemm6kernel13GemmUniversalIN4cute5tupleIJiiiiEEENS1_10collective13CollectiveMmaINS1_34MainloopSm90TmaGmmaWarpSpecializedILi20ENS5_IJNS4_1CILi1EEESB_SB_EEENS1_35KernelTmaWarpSpecializedCooperativeEEENS5_IJNSA_ILi128EEENSA_ILi224EEENSA_ILi32EEEEEEaNS5_IJlSB_lEEEaSJ_NS4_8TiledMMAINS4_8MMA_AtomIJNS4_4SM904GMMA26MMA_64x32x32_S32S8S8_SS_TNEEEENS4_6LayoutINS5_IJNSA_ILi2EEESB_SB_EEENS5_IJSB_NSA_ILi0EEEST_EEEEENS5_IJNS4_10UnderscoreESW_SW_EEEEENS4_13SM90_TMA_LOADENS4_14ComposedLayoutINS4_7SwizzleILi1ELi4ELi3EEENS4_18smem_ptr_flag_bitsILi8EEENSQ_INS5_IJNSA_ILi8EEESH_EEENS5_IJSH_SB_EEEEEEEvNS4_8identityESZ_S19_vS1A_EENS_8epilogue10collective6detail29Sm90TmaWarpSpecializedAdapterINS1D_15DefaultEpilogueIaSJ_SJ_NS1C_6thread17LinearCombinationIaLi1EiiLNS1H_9ScaleType4KindE0ELNS_15FloatRoundStyleE2EaEENS1_15EpilogueDefaultEEEEEvvEEEEvNT_6ParamsE --------------------------
	.section	.nv.info._ZN7cutlass13device_kernelINS_4gemm6kernel13GemmUniversalIN4cute5tupleIJiiiiEEENS1_10collective13CollectiveMmaINS1_34MainloopSm90TmaGmmaWarpSpecializedILi20ENS5_IJNS4_1CILi1EEESB_SB_EEENS1_35KernelTmaWarpSpecializedCooperativeEEENS5_IJNSA_ILi128EEENSA_ILi224EEENSA_ILi32EEEEEEaNS5_IJlSB_lEEEaSJ_NS4_8TiledMMAINS4_8MMA_AtomIJNS4_4SM904GMMA26MMA_64x32x32_S32S8S8_SS_TNEEEENS4_6LayoutINS5_IJNSA_ILi2EEESB_SB_EEENS5_IJSB_NSA_ILi0EEEST_EEEEENS5_IJNS4_10UnderscoreESW_SW_EEEEENS4_13SM90_TMA_LOADENS4_14ComposedLayoutINS4_7SwizzleILi1ELi4ELi3EEENS4_18smem_ptr_flag_bitsILi8EEENSQ_INS5_IJNSA_ILi8EEESH_EEENS5_IJSH_SB_EEEEEEEvNS4_8identityESZ_S19_vS1A_EENS_8epilogue10collective6detail29Sm90TmaWarpSpecializedAdapterINS1D_15DefaultEpilogueIaSJ_SJ_NS1C_6thread17LinearCombinationIaLi1EiiLNS1H_9ScaleType4KindE0ELNS_15FloatRoundStyleE2EaEENS1_15EpilogueDefaultEEEEEvvEEEEvNT_6ParamsE,"",@"SHT_CUDA_INFO"
	.sectionflags	@""
	.align	4


	//----- nvinfo : EIATTR_CUDA_API_VERSION
	.align		4
        /*0000*/ 	.byte	0x04, 0x37
        /*0002*/ 	.short	(.L_21 - .L_20)
.L_20:
        /*0004*/ 	.word	0x00000082


	//----- nvinfo : EIATTR_KPARAM_INFO
	.align		4
.L_21:
        /*0008*/ 	.byte	0x04, 0x17
        /*000a*/ 	.short	(.L_23 - .L_22)
.L_22:
        /*000c*/ 	.word	0x00000000
        /*0010*/ 	.short	0x0000
        /*0012*/ 	.short	0x0070
        /*0014*/ 	.byte	0x00, 0xf0, 0x01, 0x10


	//----- nvinfo : EIATTR_SPARSE_MMA_MASK
	.align		4
.L_23:
        /*0018*/ 	.byte	0x03, 0x50
        /*001a*/ 	.short	0x0000


	//----- nvinfo : EIATTR_MAXREG_COUNT
	.align		4
        /*001c*/ 	.byte	0x03, 0x1b
        /*001e*/ 	.short	0x00a8


	//----- nvinfo : EIATTR_NUM_BARRIERS
	.align		4
        /*0020*/ 	.byte	0x02, 0x4c
        /*0022*/ 	.byte	0x01
	.zero		1


	//----- nvinfo : EIATTR_EXTERNS
	.align		4
        /*0024*/ 	.byte	0x04, 0x0f
        /*0026*/ 	.short	(.L_25 - .L_24)


	//   ....[0]....
	.align		4
.L_24:
        /*0028*/ 	.word	index@(__assertfail)


	//----- nvinfo : EIATTR_MERCURY_ISA_VERSION
	.align		4
.L_25:
        /*002c*/ 	.byte	0x03, 0x5f
        /*002e*/ 	.short	0x0101


	//----- nvinfo : EIATTR_INT_WARP_WIDE_INSTR_OFFSETS
	.align		4
        /*0030*/ 	.byte	0x04, 0x31
        /*0032*/ 	.short	(.L_27 - .L_26)


	//   ....[0]....
.L_26:
        /*0034*/ 	.word	0x00000620


	//   ....[1]....
        /*0038*/ 	.word	0x00000630


	//   ....[2]....
        /*003c*/ 	.word	0x000006f0


	//----- nvinfo : EIATTR_COOP_GROUP_MASK_REGIDS
	.align		4
.L_27:
        /*0040*/ 	.byte	0x04, 0x29
        /*0042*/ 	.short	(.L_29 - .L_28)


	//   ....[0]....
.L_28:
        /*0044*/ 	.word	0xffffffff


	//   ....[1]....
        /*0048*/ 	.word	0xffffffff


	//   ....[2]....
        /*004c*/ 	.word	0xffffffff


	//   ....[3]....
        /*0050*/ 	.word	0xffffffff


	//   ....[4]....
        /*0054*/ 	.word	0xffffffff


	//----- nvinfo : EIATTR_COOP_GROUP_INSTR_OFFSETS
	.align		4
.L_29:
        /*0058*/ 	.byte	0x04, 0x28
        /*005a*/ 	.short	(.L_31 - .L_30)


	//   ....[0]....
.L_30:
        /*005c*/ 	.word	0x00000060


	//   ....[1]....
        /*0060*/ 	.word	0x00000070


	//   ....[2]....
        /*0064*/ 	.word	0x00000130


	//   ....[3]....
        /*0068*/ 	.word	0x000004f0


	//   ....[4]....
        /*006c*/ 	.word	0x000013a0


	//----- nvinfo : EIATTR_REG_RECONFIG
	.align		4
.L_31:
        /*0070*/ 	.byte	0x01, 0x54
	.zero		2


	//----- nvinfo : EIATTR_SYSCALL_OFFSETS
	.align		4
        /*0074*/ 	.byte	0x04, 0x46
        /*0076*/ 	.short	(.L_33 - .L_32)


	//   ....[0]....
.L_32:
        /*0078*/ 	.word	0x00001590


	//----- nvinfo : EIATTR_MBARRIER_INSTR_OFFSETS
	.align		4
.L_33:
        /*007c*/ 	.byte	0x04, 0x39
        /*007e*/ 	.short	(.L_35 - .L_34)


	//   ....[0]....
.L_34:
        /*0080*/ 	.word	0x00000250
        /*0084*/ 	.word	0x000000ff
        /*0088*/ 	.word	0x00000000
        /*008c*/ 	.short	0x0100
        /*008e*/ 	.byte	0x08
	.zero		1


	//   ....[1]....
        /*0090*/ 	.word	0x00000260
        /*0094*/ 	.word	0x000000ff
        /*0098*/ 	.word	0x000000a0
        /*009c*/ 	.short	0x0100
        /*009e*/ 	.byte	0x08
	.zero		1


	//   ....[2]....
        /*00a0*/ 	.word	0x00000270
        /*00a4*/ 	.word	0x000000ff
        /*00a8*/ 	.word	0x00000008
        /*00ac*/ 	.short	0x0100
        /*00ae*/ 	.byte	0x08
	.zero		1


	//   ....[3]....
        /*00b0*/ 	.word	0x00000280
        /*00b4*/ 	.word	0x000000ff
        /*00b8*/ 	.word	0x000000a8
        /*00bc*/ 	.short	0x0100
        /*00be*/ 	.byte	0x08
	.zero		1


	//   ....[4]....
        /*00c0*/ 	.word	0x00000290
        /*00c4*/ 	.word	0x000000ff
        /*00c8*/ 	.word	0x00000010
        /*00cc*/ 	.short	0x0100
        /*00ce*/ 	.byte	0x08
	.zero		1


	//   ....[5]....
        /*00d0*/ 	.word	0x000002a0
        /*00d4*/ 	.word	0x000000ff
        /*00d8*/ 	.word	0x000000b0
        /*00dc*/ 	.short	0x0100
        /*00de*/ 	.byte	0x08
	.zero		1


	//   ....[6]....
        /*00e0*/ 	.word	0x000002b0
        /*00e4*/ 	.word	0x000000ff
        /*00e8*/ 	.word	0x00000018
        /*00ec*/ 	.short	0x0100
        /*00ee*/ 	.byte	0x08
	.zero		1


	//   ....[7]....
        /*00f0*/ 	.word	0x000002c0
        /*00f4*/ 	.word	0x000000ff
        /*00f8*/ 	.word	0x000000b8
        /*00fc*/ 	.short	0x0100
        /*00fe*/ 	.byte	0x08
	.zero		1


	//   ....[8]....
        /*0100*/ 	.word	0x000002d0
        /*0104*/ 	.word	0x000000ff
        /*0108*/ 	.word	0x00000020
        /*010c*/ 	.short	0x0100
        /*010e*/ 	.byte	0x08
	.zero		1


	//   ....[9]....
        /*0110*/ 	.word	0x000002e0
        /*0114*/ 	.word	0x000000ff
        /*0118*/ 	.word	0x000000c0
        /*011c*/ 	.short	0x0100
        /*011e*/ 	.byte	0x08
	.zero		1


	//   ....[10]....
        /*0120*/ 	.word	0x000002f0
        /*0124*/ 	.word	0x000000ff
        /*0128*/ 	.word	0x00000028
        /*012c*/ 	.short	0x0100
        /*012e*/ 	.byte	0x08
	.zero		1


	//   ....[11]....
        /*0130*/ 	.word	0x00000300
        /*0134*/ 	.word	0x000000ff
        /*0138*/ 	.word	0x000000c8
        /*013c*/ 	.short	0x0100
        /*013e*/ 	.byte	0x08
	.zero		1


	//   ....[12]....
        /*0140*/ 	.word	0x00000310
        /*0144*/ 	.word	0x000000ff
        /*0148*/ 	.word	0x00000030
        /*014c*/ 	.short	0x0100
        /*014e*/ 	.byte	0x08
	.zero		1


	//   ....[13]....
        /*0150*/ 	.word	0x00000320
        /*0154*/ 	.word	0x000000ff
        /*0158*/ 	.word	0x000000d0
        /*015c*/ 	.short	0x0100
        /*015e*/ 	.byte	0x08
	.zero		1


	//   ....[14]....
        /*0160*/ 	.word	0x00000330
        /*0164*/ 	.word	0x000000ff
        /*0168*/ 	.word	0x00000038
        /*016c*/ 	.short	0x0100
        /*016e*/ 	.byte	0x08
	.zero		1


	//   ....[15]....
        /*0170*/ 	.word	0x00000340
        /*0174*/ 	.word	0x000000ff
        /*0178*/ 	.word	0x000000d8
        /*017c*/ 	.short	0x0100
        /*017e*/ 	.byte	0x08
	.zero		1


	//   ....[16]....
        /*0180*/ 	.word	0x00000350
        /*0184*/ 	.word	0x000000ff
        /*0188*/ 	.word	0x00000040
        /*018c*/ 	.short	0x0100
        /*018e*/ 	.byte	0x08
	.zero		1


	//   ....[17]....
        /*0190*/ 	.word	0x00000360
        /*0194*/ 	.word	0x000000ff
        /*0198*/ 	.word	0x000000e0
        /*019c*/ 	.short	0x0100
        /*019e*/ 	.byte	0x08
	.zero		1


	//   ....[18]....
        /*01a0*/ 	.word	0x00000370
        /*01a4*/ 	.word	0x000000ff
        /*01a8*/ 	.word	0x00000048
        /*01ac*/ 	.short	0x0100
        /*01ae*/ 	.byte	0x08
	.zero		1


	//   ....[19]....
        /*01b0*/ 	.word	0x00000380
        /*01b4*/ 	.word	0x000000ff
        /*01b8*/ 	.word	0x000000e8
        /*01bc*/ 	.short	0x0100
        /*01be*/ 	.byte	0x08
	.zero		1


	//   ....[20]....
        /*01c0*/ 	.word	0x00000390
        /*01c4*/ 	.word	0x000000ff
        /*01c8*/ 	.word	0x00000050
        /*01cc*/ 	.short	0x0100
        /*01ce*/ 	.byte	0x08
	.zero		1


	//   ....[21]....
        /*01d0*/ 	.word	0x000003a0
        /*01d4*/ 	.word	0x000000ff
        /*01d8*/ 	.word	0x000000f0
        /*01dc*/ 	.short	0x0100
        /*01de*/ 	.byte	0x08
	.zero		1


	//   ....[22]....
        /*01e0*/ 	.word	0x000003b0
        /*01e4*/ 	.word	0x000000ff
        /*01e8*/ 	.word	0x00000058
        /*01ec*/ 	.short	0x0100
        /*01ee*/ 	.byte	0x08
	.zero		1


	//   ....[23]....
        /*01f0*/ 	.word	0x000003c0
        /*01f4*/ 	.word	0x000000ff
        /*01f8*/ 	.word	0x000000f8
        /*01fc*/ 	.short	0x0100
        /*01fe*/ 	.byte	0x08
	.zero		1


	//   ....[24]....
        /*0200*/ 	.word	0x000003d0
        /*0204*/ 	.word	0x000000ff
        /*0208*/ 	.word	0x00000060
        /*020c*/ 	.short	0x0100
        /*020e*/ 	.byte	0x08
	.zero		1


	//   ....[25]....
        /*0210*/ 	.word	0x000003e0
        /*0214*/ 	.word	0x000000ff
        /*0218*/ 	.word	0x00000100
        /*021c*/ 	.short	0x0100
        /*021e*/ 	.byte	0x08
	.zero		1


	//   ....[26]....
        /*0220*/ 	.word	0x000003f0
        /*0224*/ 	.word	0x000000ff
        /*0228*/ 	.word	0x00000068
        /*022c*/ 	.short	0x0100
        /*022e*/ 	.byte	0x08
	.zero		1


	//   ....[27]....
        /*0230*/ 	.word	0x00000400
        /*0234*/ 	.word	0x000000ff
        /*0238*/ 	.word	0x00000108
        /*023c*/ 	.short	0x0100
        /*023e*/ 	.byte	0x08
	.zero		1


	//   ....[28]....
        /*0240*/ 	.word	0x00000410
        /*0244*/ 	.word	0x000000ff
        /*0248*/ 	.word	0x00000070
        /*024c*/ 	.short	0x0100
        /*024e*/ 	.byte	0x08
	.zero		1


	//   ....[29]....
        /*0250*/ 	.word	0x00000420
        /*0254*/ 	.word	0x000000ff
        /*0258*/ 	.word	0x00000110
        /*025c*/ 	.short	0x0100
        /*025e*/ 	.byte	0x08
	.zero		1


	//   ....[30]....
        /*0260*/ 	.word	0x00000430
        /*0264*/ 	.word	0x000000ff
        /*0268*/ 	.word	0x00000078
        /*026c*/ 	.short	0x0100
        /*026e*/ 	.byte	0x08
	.zero		1


	//   ....[31]....
        /*0270*/ 	.word	0x00000440
        /*0274*/ 	.word	0x000000ff
        /*0278*/ 	.word	0x00000118
        /*027c*/ 	.short	0x0100
        /*027e*/ 	.byte	0x08
	.zero		1


	//   ....[32]....
        /*0280*/ 	.word	0x00000450
        /*0284*/ 	.word	0x000000ff
        /*0288*/ 	.word	0x00000080
        /*028c*/ 	.short	0x0100
        /*028e*/ 	.byte	0x08
	.zero		1


	//   ....[33]....
        /*0290*/ 	.word	0x00000460
        /*0294*/ 	.word	0x000000ff
        /*0298*/ 	.word	0x00000120
        /*029c*/ 	.short	0x0100
        /*029e*/ 	.byte	0x08
	.zero		1


	//   ....[34]....
        /*02a0*/ 	.word	0x00000470
        /*02a4*/ 	.word	0x000000ff
        /*02a8*/ 	.word	0x00000088
        /*02ac*/ 	.short	0x0100
        /*02ae*/ 	.byte	0x08
	.zero		1


	//   ....[35]....
        /*02b0*/ 	.word	0x00000480
        /*02b4*/ 	.word	0x000000ff
        /*02b8*/ 	.word	0x00000128
        /*02bc*/ 	.short	0x0100
        /*02be*/ 	.byte	0x08
	.zero		1


	//   ....[36]....
        /*02c0*/ 	.word	0x00000490
        /*02c4*/ 	.word	0x000000ff
        /*02c8*/ 	.word	0x00000090
        /*02cc*/ 	.short	0x0100
        /*02ce*/ 	.byte	0x08
	.zero		1


	//   ....[37]....
        /*02d0*/ 	.word	0x000004a0
        /*02d4*/ 	.word	0x000000ff
        /*02d8*/ 	.word	0x00000130
        /*02dc*/ 	.short	0x0100
        /*02de*/ 	.byte	0x08
	.zero		1


	//   ....[38]....
        /*02e0*/ 	.word	0x000004b0
        /*02e4*/ 	.word	0x000000ff
        /*02e8*/ 	.word	0x00000098
        /*02ec*/ 	.short	0x0100
        /*02ee*/ 	.byte	0x08
	.zero		1


	//   ....[39]....
        /*02f0*/ 	.word	0x000004c0
        /*02f4*/ 	.word	0x000000ff
        /*02f8*/ 	.word	0x00000138
        /*02fc*/ 	.short	0x0100
        /*02fe*/ 	.byte	0x08
	.zero		1


	//   ....[40]....
        /*0300*/ 	.word	0x00000770
        /*0304*/ 	.word	0x000000ff
        /*0308*/ 	.word	0x00000150
        /*030c*/ 	.short	0x0100
        /*030e*/ 	.byte	0x08
	.zero		1


	//   ....[41]....
        /*0310*/ 	.word	0x000007f0
        /*0314*/ 	.word	0x000000ff
        /*0318*/ 	.word	0x00000158
        /*031c*/ 	.short	0x0100
        /*031e*/ 	.byte	0x08
	.zero		1


	//   ....[42]....
        /*0320*/ 	.word	0x00001660
        /*0324*/ 	.word	0x00000003
        /*0328*/ 	.word	0x00000000
        /*032c*/ 	.short	0x010a
        /*032e*/ 	.byte	0x3f
	.zero		1


	//   ....[43]....
        /*0330*/ 	.word	0x000016c0
        /*0334*/ 	.word	0x00000003
        /*0338*/ 	.word	0x00000000
        /*033c*/ 	.short	0x010a
        /*033e*/ 	.byte	0x3f
	.zero		1


	//   ....[44]....
        /*0340*/ 	.word	0x00001b40
        /*0344*/ 	.word	0x00000005
        /*0348*/ 	.word	0x00000000
        /*034c*/ 	.short	0x010a
        /*034e*/ 	.byte	0x3f
	.zero		1


	//   ....[45]....
        /*0350*/ 	.word	0x00001b80
        /*0354*/ 	.word	0x00000005
        /*0358*/ 	.word	0x00000000
        /*035c*/ 	.short	0x010a
        /*035e*/ 	.byte	0x3f
	.zero		1


	//   ....[46]....
        /*0360*/ 	.word	0x00001ec0
        /*0364*/ 	.word	0x00000004
        /*0368*/ 	.word	0x00000000
        /*036c*/ 	.short	0x0101
        /*036e*/ 	.byte	0x3f
	.zero		1


	//   ....[47]....
        /*0370*/ 	.word	0x00002080
        /*0374*/ 	.word	0x00000000
        /*0378*/ 	.word	0x00000000
        /*037c*/ 	.short	0x0101
        /*037e*/ 	.byte	0x3f
	.zero		1


	//   ....[48]....
        /*0380*/ 	.word	0x00008ee0
        /*0384*/ 	.word	0x0000000e
        /*0388*/ 	.word	0x000000a0
        /*038c*/ 	.short	0x010a
        /*038e*/ 	.byte	0x3f
	.zero		1


	//   ....[49]....
        /*0390*/ 	.word	0x00009270
        /*0394*/ 	.word	0x00000006
        /*0398*/ 	.word	0x00000158
        /*039c*/ 	.short	0x0101
        /*039e*/ 	.byte	0x3f
	.zero		1


	//   ....[50]....
        /*03a0*/ 	.word	0x00009990
        /*03a4*/ 	.word	0x00000007
        /*03a8*/ 	.word	0x00000000
        /*03ac*/ 	.short	0x010a
        /*03ae*/ 	.byte	0x3f
	.zero		1


	//   ....[51]....
        /*03b0*/ 	.word	0x00009a10
        /*03b4*/ 	.word	0x00000009
        /*03b8*/ 	.word	0x00000000
        /*03bc*/ 	.short	0x010a
        /*03be*/ 	.byte	0x3f
	.zero		1


	//   ....[52]....
        /*03c0*/ 	.word	0x00009aa0
        /*03c4*/ 	.word	0x00000006
        /*03c8*/ 	.word	0x00000000
        /*03cc*/ 	.short	0x010a
        /*03ce*/ 	.byte	0x3f
	.zero		1


	//   ....[53]....
        /*03d0*/ 	.word	0x00009b30
        /*03d4*/ 	.word	0x00000009
        /*03d8*/ 	.word	0x00000000
        /*03dc*/ 	.short	0x010a
        /*03de*/ 	.byte	0x3f
	.zero		1


	//   ....[54]....
        /*03e0*/ 	.word	0x00009bc0
        /*03e4*/ 	.word	0x00000006
        /*03e8*/ 	.word	0x00000000
        /*03ec*/ 	.short	0x010a
        /*03ee*/ 	.byte	0x3f
	.zero		1


	//   ....[55]....
        /*03f0*/ 	.word	0x00009c50
        /*03f4*/ 	.word	0x00000009
        /*03f8*/ 	.word	0x00000000
        /*03fc*/ 	.short	0x010a
        /*03fe*/ 	.byte	0x3f
	.zero		1


	//   ....[56]....
        /*0400*/ 	.word	0x00009ce0
        /*0404*/ 	.word	0x00000006
        /*0408*/ 	.word	0x00000000
        /*040c*/ 	.short	0x010a
        /*040e*/ 	.byte	0x3f
	.zero		1


	//   ....[57]....
        /*0410*/ 	.word	0x00009d70
        /*0414*/ 	.word	0x00000009
        /*0418*/ 	.word	0x00000000
        /*041c*/ 	.short	0x010a
        /*041e*/ 	.byte	0x3f
	.zero		1


	//   ....[58]....
        /*0420*/ 	.word	0x00009e00
        /*0424*/ 	.word	0x00000006
        /*0428*/ 	.word	0x00000000
        /*042c*/ 	.short	0x010a
        /*042e*/ 	.byte	0x3f
	.zero		1


	//   ....[59]....
        /*0430*/ 	.word	0x00009e90
        /*0434*/ 	.word	0x00000009
        /*0438*/ 	.word	0x00000000
        /*043c*/ 	.short	0x010a
        /*043e*/ 	.byte	0x3f
	.zero		1


	//   ....[60]....
        /*0440*/ 	.word	0x00009f20
        /*0444*/ 	.word	0x00000006
        /*0448*/ 	.word	0x00000000
        /*044c*/ 	.short	0x010a
        /*044e*/ 	.byte	0x3f
	.zero		1


	//   ....[61]....
        /*0450*/ 	.word	0x00009fb0
        /*0454*/ 	.word	0x00000009
        /*0458*/ 	.word	0x00000000
        /*045c*/ 	.short	0x010a
        /*045e*/ 	.byte	0x3f
	.zero		1


	//   ....[62]....
        /*0460*/ 	.word	0x0000a040
        /*0464*/ 	.word	0x00000006
        /*0468*/ 	.word	0x00000000
        /*046c*/ 	.short	0x010a
        /*046e*/ 	.byte	0x3f
	.zero		1


	//   ....[63]....
        /*0470*/ 	.word	0x0000a0d0
        /*0474*/ 	.word	0x00000009
        /*0478*/ 	.word	0x00000000
        /*047c*/ 	.short	0x010a
        /*047e*/ 	.byte	0x3f
	.zero		1


	//   ....[64]....
        /*0480*/ 	.word	0x0000a160
        /*0484*/ 	.word	0x00000006
        /*0488*/ 	.word	0x00000000
        /*048c*/ 	.short	0x010a
        /*048e*/ 	.byte	0x3f
	.zero		1


	//   ....[65]....
        /*0490*/ 	.word	0x0000a1f0
        /*0494*/ 	.word	0x00000009
        /*0498*/ 	.word	0x00000000
        /*049c*/ 	.short	0x010a
        /*049e*/ 	.byte	0x3f
	.zero		1


	//   ....[66]....
        /*04a0*/ 	.word	0x0000a280
        /*04a4*/ 	.word	0x00000006
        /*04a8*/ 	.word	0x00000000
        /*04ac*/ 	.short	0x010a
        /*04ae*/ 	.byte	0x3f
	.zero		1


	//   ....[67]....
        /*04b0*/ 	.word	0x0000a310
        /*04b4*/ 	.word	0x00000009
        /*04b8*/ 	.word	0x00000000
        /*04bc*/ 	.short	0x010a
        /*04be*/ 	.byte	0x3f
	.zero		1


	//   ....[68]....
        /*04c0*/ 	.word	0x0000a3a0
        /*04c4*/ 	.word	0x00000006
        /*04c8*/ 	.word	0x00000000
        /*04cc*/ 	.short	0x010a
        /*04ce*/ 	.byte	0x3f
	.zero		1


	//   ....[69]....
        /*04d0*/ 	.word	0x0000a430
        /*04d4*/ 	.word	0x00000003
        /*04d8*/ 	.word	0x00000000
        /*04dc*/ 	.short	0x010a
        /*04de*/ 	.byte	0x3f
	.zero		1


	//   ....[70]....
        /*04e0*/ 	.word	0x0000a490
        /*04e4*/ 	.word	0x00000003
        /*04e8*/ 	.word	0x00000000
        /*04ec*/ 	.short	0x010a
        /*04ee*/ 	.byte	0x3f
	.zero		1


	//   ....[71]....
        /*04f0*/ 	.word	0x0000a4e0
        /*04f4*/ 	.word	0x00000005
        /*04f8*/ 	.word	0x00000000
        /*04fc*/ 	.short	0x010a
        /*04fe*/ 	.byte	0x3f
	.zero		1


	//   ....[72]....
        /*0500*/ 	.word	0x0000a5b0
        /*0504*/ 	.word	0x0000000e
        /*0508*/ 	.word	0x000000a0
        /*050c*/ 	.short	0x010a
        /*050e*/ 	.byte	0x3f
	.zero		1


	//   ....[73]....
        /*0510*/ 	.word	0x0000a680
        /*0514*/ 	.word	0x00000007
        /*0518*/ 	.word	0x00000000
        /*051c*/ 	.short	0x010a
        /*051e*/ 	.byte	0x3f
	.zero		1


	//   ....[74]....
        /*0520*/ 	.word	0x0000a6d0
        /*0524*/ 	.word	0x00000009
        /*0528*/ 	.word	0x00000000
        /*052c*/ 	.short	0x010a
        /*052e*/ 	.byte	0x3f
	.zero		1


	//   ....[75]....
        /*0530*/ 	.word	0x0000a720
        /*0534*/ 	.word	0x00000006
        /*0538*/ 	.word	0x00000000
        /*053c*/ 	.short	0x010a
        /*053e*/ 	.byte	0x3f
	.zero		1


	//   ....[76]....
        /*0540*/ 	.word	0x0000a770
        /*0544*/ 	.word	0x00000009
        /*0548*/ 	.word	0x00000000
        /*054c*/ 	.short	0x010a
        /*054e*/ 	.byte	0x3f
	.zero		1


	//   ....[77]....
        /*0550*/ 	.word	0x0000a7c0
        /*0554*/ 	.word	0x00000006
        /*0558*/ 	.word	0x00000000
        /*055c*/ 	.short	0x010a
        /*055e*/ 	.byte	0x3f
	.zero		1


	//   ....[78]....
        /*0560*/ 	.word	0x0000a810
        /*0564*/ 	.word	0x00000009
        /*0568*/ 	.word	0x00000000
        /*056c*/ 	.short	0x010a
        /*056e*/ 	.byte	0x3f
	.zero		1


	//   ....[79]....
        /*0570*/ 	.word	0x0000a860
        /*0574*/ 	.word	0x00000006
        /*0578*/ 	.word	0x00000000
        /*057c*/ 	.short	0x010a
        /*057e*/ 	.byte	0x3f
	.zero		1


	//   ....[80]....
        /*0580*/ 	.word	0x0000a8b0
        /*0584*/ 	.word	0x00000009
        /*0588*/ 	.word	0x00000000
        /*058c*/ 	.short	0x010a
        /*058e*/ 	.byte	0x3f
	.zero		1


	//   ....[81]....
        /*0590*/ 	.word	0x0000a900
        /*0594*/ 	.word	0x00000006
        /*0598*/ 	.word	0x00000000
        /*059c*/ 	.short	0x010a
        /*059e*/ 	.byte	0x3f
	.zero		1


	//   ....[82]....
        /*05a0*/ 	.word	0x0000a950
        /*05a4*/ 	.word	0x00000009
        /*05a8*/ 	.word	0x00000000
        /*05ac*/ 	.short	0x010a
        /*05ae*/ 	.byte	0x3f
	.zero		1


	//   ....[83]....
        /*05b0*/ 	.word	0x0000a9a0
        /*05b4*/ 	.word	0x00000006
        /*05b8*/ 	.word	0x00000000
        /*05bc*/ 	.short	0x010a
        /*05be*/ 	.byte	0x3f
	.zero		1


	//   ....[84]....
        /*05c0*/ 	.word	0x0000a9f0
        /*05c4*/ 	.word	0x00000009
        /*05c8*/ 	.word	0x00000000
        /*05cc*/ 	.short	0x010a
        /*05ce*/ 	.byte	0x3f
	.zero		1


	//   ....[85]....
        /*05d0*/ 	.word	0x0000aa40
        /*05d4*/ 	.word	0x00000006
        /*05d8*/ 	.word	0x00000000
        /*05dc*/ 	.short	0x010a
        /*05de*/ 	.byte	0x3f
	.zero		1


	//   ....[86]....
        /*05e0*/ 	.word	0x0000aa90
        /*05e4*/ 	.word	0x00000009
        /*05e8*/ 	.word	0x00000000
        /*05ec*/ 	.short	0x010a
        /*05ee*/ 	.byte	0x3f
	.zero		1


	//   ....[87]....
        /*05f0*/ 	.word	0x0000aae0
        /*05f4*/ 	.word	0x00000006
        /*05f8*/ 	.word	0x00000000
        /*05fc*/ 	.short	0x010a
        /*05fe*/ 	.byte	0x3f
	.zero		1


	//   ....[88]....
        /*0600*/ 	.word	0x0000ab30
        /*0604*/ 	.word	0x00000009
        /*0608*/ 	.word	0x00000000
        /*060c*/ 	.short	0x010a
        /*060e*/ 	.byte	0x3f
	.zero		1


	//   ....[89]....
        /*0610*/ 	.word	0x0000ab80
        /*0614*/ 	.word	0x00000006
        /*0618*/ 	.word	0x00000000
        /*061c*/ 	.short	0x010a
        /*061e*/ 	.byte	0x3f
	.zero		1


	//   ....[90]....
        /*0620*/ 	.word	0x0000abd0
        /*0624*/ 	.word	0x00000009
        /*0628*/ 	.word	0x00000000
        /*062c*/ 	.short	0x010a
        /*062e*/ 	.byte	0x3f
	.zero		1


	//   ....[91]....
        /*0630*/ 	.word	0x0000ac20
        /*0634*/ 	.word	0x00000006
        /*0638*/ 	.word	0x00000000
        /*063c*/ 	.short	0x010a
        /*063e*/ 	.byte	0x3f
	.zero		1


	//----- nvinfo : EIATTR_NUM_MBARRIERS
	.align		4
.L_35:
        /*0640*/ 	.byte	0x03, 0x38
        /*0642*/ 	.short	0x002a


	//----- nvinfo : EIATTR_EXIT_INSTR_OFFSETS
	.align		4
        /*0644*/ 	.byte	0x04, 0x1c
        /*0646*/ 	.short	(.L_37 - .L_36)


	//   ....[0]....
.L_36:
        /*0648*/ 	.word	0x00000890


	//   ....[1]....
        /*064c*/ 	.word	0x00001160


	//   ....[2]....
        /*0650*/ 	.word	0x000085c0


	//   ....[3]....
        /*0654*/ 	.word	0x00008bf0


	//   ....[4]....
        /*0658*/ 	.word	0x0000a480


	//----- nvinfo : EIATTR_MAX_THREADS
	.align		4
.L_37:
        /*065c*/ 	.byte	0x04, 0x05
        /*065e*/ 	.short	(.L_39 - .L_38)
.L_38:
        /*0660*/ 	.word	0x00000180
        /*0664*/ 	.word	0x00000001
        /*0668*/ 	.word	0x00000001


	//----- nvinfo : EIATTR_CRS_STACK_SIZE
	.align		4
.L_39:
        /*066c*/ 	.byte	0x04, 0x1e
        /*066e*/ 	.short	(.L_41 - .L_40)
.L_40:
        /*0670*/ 	.word	0x00000000


	//----- nvinfo : EIATTR_CBANK_PARAM_SIZE
	.align		4
.L_41:
        /*0674*/ 	.byte	0x03, 0x19
        /*0676*/ 	.short	0x0470


	//----- nvinfo : EIATTR_PARAM_CBANK
	.align		4
        /*0678*/ 	.byte	0x04, 0x0a
        /*067a*/ 	.short	(.L_43 - .L_42)
	.align		4
.L_42:
        /*067c*/ 	.word	index@(.nv.constant0._ZN7cutlass13device_kernelINS_4gemm6kernel13GemmUniversalIN4cute5tupleIJiiiiEEENS1_10collective13CollectiveMmaINS1_34MainloopSm90TmaGmmaWarpSpecializedILi20ENS5_IJNS4_1CILi1EEESB_SB_EEENS1_35KernelTmaWarpSpecializedCooperativeEEENS5_IJNSA_ILi128EEENSA_ILi224EEENSA_ILi32EEEEEEaNS5_IJlSB_lEEEaSJ_NS4_8TiledMMAINS4_8MMA_AtomIJNS4_4SM904GMMA26MMA_64x32x32_S32S8S8_SS_TNEEEENS4_6LayoutINS5_IJNSA_ILi2EEESB_SB_EEENS5_IJSB_NSA_ILi0EEEST_EEEEENS5_IJNS4_10UnderscoreESW_SW_EEEEENS4_13SM90_TMA_LOADENS4_14ComposedLayoutINS4_7SwizzleILi1ELi4ELi3EEENS4_18smem_ptr_flag_bitsILi8EEENSQ_INS5_IJNSA_ILi8EEESH_EEENS5_IJSH_SB_EEEEEEEvNS4_8identityESZ_S19_vS1A_EENS_8epilogue10collective6detail29Sm90TmaWarpSpecializedAdapterINS1D_15DefaultEpilogueIaSJ_SJ_NS1C_6thread17LinearCombinationIaLi1EiiLNS1H_9ScaleType4KindE0ELNS_15FloatRoundStyleE2EaEENS1_15EpilogueDefaultEEEEEvvEEEEvNT_6ParamsE)
        /*0680*/ 	.short	0x0210
        /*0682*/ 	.short	0x0470


	//----- nvinfo : EIATTR_SW_WAR
	.align		4
.L_43:
        /*0684*/ 	.byte	0x04, 0x36
        /*0686*/ 	.short	(.L_45 - .L_44)
.L_44:
        /*0688*/ 	.word	0x00000008
.L_45:


//--------------------- .nv.callgraph             --------------------------
	.section	.nv.callgraph,"",@"SHT_CUDA_CALLGRAPH"
	.align	4
	.sectionentsize	8
	.align		4
        /*0000*/ 	.word	0x00000000
	.align		4
        /*0004*/ 	.word	0xffffffff
	.align		4
        /*0008*/ 	.word	index@(_ZN7cutlass13device_kernelINS_4gemm6kernel13GemmUniversalIN4cute5tupleIJiiiiEEENS1_10collective13CollectiveMmaINS1_34MainloopSm90TmaGmmaWarpSpecializedILi20ENS5_IJNS4_1CILi1EEESB_SB_EEENS1_35KernelTmaWarpSpecializedCooperativeEEENS5_IJNSA_ILi128EEENSA_ILi224EEENSA_ILi32EEEEEEaNS5_IJlSB_lEEEaSJ_NS4_8TiledMMAINS4_8MMA_AtomIJNS4_4SM904GMMA26MMA_64x32x32_S32S8S8_SS_TNEEEENS4_6LayoutINS5_IJNSA_ILi2EEESB_SB_EEENS5_IJSB_NSA_ILi0EEEST_EEEEENS5_IJNS4_10UnderscoreESW_SW_EEEEENS4_13SM90_TMA_LOADENS4_14ComposedLayoutINS4_7SwizzleILi1ELi4ELi3EEENS4_18smem_ptr_flag_bitsILi8EEENSQ_INS5_IJNSA_ILi8EEESH_EEENS5_IJSH_SB_EEEEEEEvNS4_8identityESZ_S19_vS1A_EENS_8epilogue10collective6detail29Sm90TmaWarpSpecializedAdapterINS1D_15DefaultEpilogueIaSJ_SJ_NS1C_6thread17LinearCombinationIaLi1EiiLNS1H_9ScaleType4KindE0ELNS_15FloatRoundStyleE2EaEENS1_15EpilogueDefaultEEEEEvvEEEEvNT_6ParamsE)
	.align		4
        /*000c*/ 	.word	index@(__assertfail)
	.align		4
        /*0010*/ 	.word	0x00000000
	.align		4
        /*0014*/ 	.word	0xfffffffe
	.align		4
        /*0018*/ 	.word	0x00000000
	.align		4
        /*001c*/ 	.word	0xfffffffd
	.align		4
        /*0020*/ 	.word	0x00000000
	.align		4
        /*0024*/ 	.word	0xfffffffc


//--------------------- .nv.constant4             --------------------------
	.section	.nv.constant4,"a",@progbits
	.align	8
	.align		8
.nv.constant4:
        /*0000*/ 	.dword	__assertfail
	.align		8
        /*0008*/ 	.dword	__unnamed_1
	.align		8
        /*0010*/ 	.dword	_ZN40_INTERNAL_0ea76cd2_4_k_cu_72d2645d_163754cuda3std3__45__cpo5beginE
	.align		8
        /*0018*/ 	.dword	_ZN40_INTERNAL_0ea76cd2_4_k_cu_72d2645d_163754cuda3std3__45__cpo3endE
	.align		8
        /*0020*/ 	.dword	_ZN40_INTERNAL_0ea76cd2_4_k_cu_72d2645d_163754cuda3std3__45__cpo6cbeginE
	.align		8
        /*0028*/ 	.dword	_ZN40_INTERNAL_0ea76cd2_4_k_cu_72d2645d_163754cuda3std3__45__cpo4cendE
	.align		8
        /*0030*/ 	.dword	_ZN40_INTERNAL_0ea76cd2_4_k_cu_72d2645d_163754cuda3std3__442_GLOBAL__N__0ea76cd2_4_k_cu_72d2645d_163756ignoreE
	.align		8
        /*0038*/ 	.dword	_ZN40_INTERNAL_0ea76cd2_4_k_cu_72d2645d_163754cuda3std3__419piecewise_constructE
	.align		8
        /*0040*/ 	.dword	_ZN40_INTERNAL_0ea76cd2_4_k_cu_72d2645d_163754cuda3std3__48in_placeE
	.align		8
        /*0048*/ 	.dword	_ZN40_INTERNAL_0ea76cd2_4_k_cu_72d2645d_163754cuda3std6ranges3__45__cpo4swapE
	.align		8
        /*0050*/ 	.dword	_ZN40_INTERNAL_0ea76cd2_4_k_cu_72d2645d_163754cuda3std6ranges3__45__cpo9iter_moveE
	.align		8
        /*0058*/ 	.dword	_ZN40_INTERNAL_0ea76cd2_4_k_cu_72d2645d_163754cute7productE
	.align		8
        /*0060*/ 	.dword	_ZN40_INTERNAL_0ea76cd2_4_k_cu_72d2645d_163754cute1_E
	.align		8
        /*0068*/ 	.dword	$str$22
	.align		8
        /*0070*/ 	.dword	$str$23


//--------------------- .text._ZN7cutlass13device_kernelINS_4gemm6kernel13GemmUniversalIN4cute5tupleIJiiiiEEENS1_10collective13CollectiveMmaINS1_34MainloopSm90TmaGmmaWarpSpecializedILi20ENS5_IJNS4_1CILi1EEESB_SB_EEENS1_35KernelTmaWarpSpecializedCooperativeEEENS5_IJNSA_ILi128EEENSA_ILi224EEENSA_ILi32EEEEEEaNS5_IJlSB_lEEEaSJ_NS4_8TiledMMAINS4_8MMA_AtomIJNS4_4SM904GMMA26MMA_64x32x32_S32S8S8_SS_TNEEEENS4_6LayoutINS5_IJNSA_ILi2EEESB_SB_EEENS5_IJSB_NSA_ILi0EEEST_EEEEENS5_IJNS4_10UnderscoreESW_SW_EEEEENS4_13SM90_TMA_LOADENS4_14ComposedLayoutINS4_7SwizzleILi1ELi4ELi3EEENS4_18smem_ptr_flag_bitsILi8EEENSQ_INS5_IJNSA_ILi8EEESH_EEENS5_IJSH_SB_EEEEEEEvNS4_8identityESZ_S19_vS1A_EENS_8epilogue10collective6detail29Sm90TmaWarpSpecializedAdapterINS1D_15DefaultEpilogueIaSJ_SJ_NS1C_6thread17LinearCombinationIaLi1EiiLNS1H_9ScaleType4KindE0ELNS_15FloatRoundStyleE2EaEENS1_15EpilogueDefaultEEEEEvvEEEEvNT_6ParamsE --------------------------
	.section	.text._ZN7cutlass13device_kernelINS_4gemm6kernel13GemmUniversalIN4cute5tupleIJiiiiEEENS1_10collective13CollectiveMmaINS1_34MainloopSm90TmaGmmaWarpSpecializedILi20ENS5_IJNS4_1CILi1EEESB_SB_EEENS1_35KernelTmaWarpSpecializedCooperativeEEENS5_IJNSA_ILi128EEENSA_ILi224EEENSA_ILi32EEEEEEaNS5_IJlSB_lEEEaSJ_NS4_8TiledMMAINS4_8MMA_AtomIJNS4_4SM904GMMA26MMA_64x32x32_S32S8S8_SS_TNEEEENS4_6LayoutINS5_IJNSA_ILi2EEESB_SB_EEENS5_IJSB_NSA_ILi0EEEST_EEEEENS5_IJNS4_10UnderscoreESW_SW_EEEEENS4_13SM90_TMA_LOADENS4_14ComposedLayoutINS4_7SwizzleILi1ELi4ELi3EEENS4_18smem_ptr_flag_bitsILi8EEENSQ_INS5_IJNSA_ILi8EEESH_EEENS5_IJSH_SB_EEEEEEEvNS4_8identityESZ_S19_vS1A_EENS_8epilogue10collective6detail29Sm90TmaWarpSpecializedAdapterINS1D_15DefaultEpilogueIaSJ_SJ_NS1C_6thread17LinearCombinationIaLi1EiiLNS1H_9ScaleType4KindE0ELNS_15FloatRoundStyleE2EaEENS1_15EpilogueDefaultEEEEEvvEEEEvNT_6ParamsE,"ax",@progbits
	.align	128
.text._ZN7cutlass13device_kernelINS_4gemm6kernel13GemmUniversalIN4cute5tupleIJiiiiEEENS1_10collective13CollectiveMmaINS1_34MainloopSm90TmaGmmaWarpSpecializedILi20ENS5_IJNS4_1CILi1EEESB_SB_EEENS1_35KernelTmaWarpSpecializedCooperativeEEENS5_IJNSA_ILi128EEENSA_ILi224EEENSA_ILi32EEEEEEaNS5_IJlSB_lEEEaSJ_NS4_8TiledMMAINS4_8MMA_AtomIJNS4_4SM904GMMA26MMA_64x32x32_S32S8S8_SS_TNEEEENS4_6LayoutINS5_IJNSA_ILi2EEESB_SB_EEENS5_IJSB_NSA_ILi0EEEST_EEEEENS5_IJNS4_10UnderscoreESW_SW_EEEEENS4_13SM90_TMA_LOADENS4_14ComposedLayoutINS4_7SwizzleILi1ELi4ELi3EEENS4_18smem_ptr_flag_bitsILi8EEENSQ_INS5_IJNSA_ILi8EEESH_EEENS5_IJSH_SB_EEEEEEEvNS4_8identityESZ_S19_vS1A_EENS_8epilogue10collective6detail29Sm90TmaWarpSpecializedAdapterINS1D_15DefaultEpilogueIaSJ_SJ_NS1C_6thread17LinearCombinationIaLi1EiiLNS1H_9ScaleType4KindE0ELNS_15FloatRoundStyleE2EaEENS1_15EpilogueDefaultEEEEEvvEEEEvNT_6ParamsE:
        .type           _ZN7cutlass13device_kernelINS_4gemm6kernel13GemmUniversalIN4cute5tupleIJiiiiEEENS1_10collective13CollectiveMmaINS1_34MainloopSm90TmaGmmaWarpSpecializedILi20ENS5_IJNS4_1CILi1EEESB_SB_EEENS1_35KernelTmaWarpSpecializedCooperativeEEENS5_IJNSA_ILi128EEENSA_ILi224EEENSA_ILi32EEEEEEaNS5_IJlSB_lEEEaSJ_NS4_8TiledMMAINS4_8MMA_AtomIJNS4_4SM904GMMA26MMA_64x32x32_S32S8S8_SS_TNEEEENS4_6LayoutINS5_IJNSA_ILi2EEESB_SB_EEENS5_IJSB_NSA_ILi0EEEST_EEEEENS5_IJNS4_10UnderscoreESW_SW_EEEEENS4_13SM90_TMA_LOADENS4_14ComposedLayoutINS4_7SwizzleILi1ELi4ELi3EEENS4_18smem_ptr_flag_bitsILi8EEENSQ_INS5_IJNSA_ILi8EEESH_EEENS5_IJSH_SB_EEEEEEEvNS4_8identityESZ_S19_vS1A_EENS_8epilogue10collective6detail29Sm90TmaWarpSpecializedAdapterINS1D_15DefaultEpilogueIaSJ_SJ_NS1C_6thread17LinearCombinationIaLi1EiiLNS1H_9ScaleType4KindE0ELNS_15FloatRoundStyleE2EaEENS1_15EpilogueDefaultEEEEEvvEEEEvNT_6ParamsE,@function
        .size           _ZN7cutlass13device_kernelINS_4gemm6kernel13GemmUniversalIN4cute5tupleIJiiiiEEENS1_10collective13CollectiveMmaINS1_34MainloopSm90TmaGmmaWarpSpecializedILi20ENS5_IJNS4_1CILi1EEESB_SB_EEENS1_35KernelTmaWarpSpecializedCooperativeEEENS5_IJNSA_ILi128EEENSA_ILi224EEENSA_ILi32EEEEEEaNS5_IJlSB_lEEEaSJ_NS4_8TiledMMAINS4_8MMA_AtomIJNS4_4SM904GMMA26MMA_64x32x32_S32S8S8_SS_TNEEEENS4_6LayoutINS5_IJNSA_ILi2EEESB_SB_EEENS5_IJSB_NSA_ILi0EEEST_EEEEENS5_IJNS4_10UnderscoreESW_SW_EEEEENS4_13SM90_TMA_LOADENS4_14ComposedLayoutINS4_7SwizzleILi1ELi4ELi3EEENS4_18smem_ptr_flag_bitsILi8EEENSQ_INS5_IJNSA_ILi8EEESH_EEENS5_IJSH_SB_EEEEEEEvNS4_8identityESZ_S19_vS1A_EENS_8epilogue10collective6detail29Sm90TmaWarpSpecializedAdapterINS1D_15DefaultEpilogueIaSJ_SJ_NS1C_6thread17LinearCombinationIaLi1EiiLNS1H_9ScaleType4KindE0ELNS_15FloatRoundStyleE2EaEENS1_15EpilogueDefaultEEEEEvvEEEEvNT_6ParamsE,(.L_x_327 - _ZN7cutlass13device_kernelINS_4gemm6kernel13GemmUniversalIN4cute5tupleIJiiiiEEENS1_10collective13CollectiveMmaINS1_34MainloopSm90TmaGmmaWarpSpecializedILi20ENS5_IJNS4_1CILi1EEESB_SB_EEENS1_35KernelTmaWarpSpecializedCooperativeEEENS5_IJNSA_ILi128EEENSA_ILi224EEENSA_ILi32EEEEEEaNS5_IJlSB_lEEEaSJ_NS4_8TiledMMAINS4_8MMA_AtomIJNS4_4SM904GMMA26MMA_64x32x32_S32S8S8_SS_TNEEEENS4_6LayoutINS5_IJNSA_ILi2EEESB_SB_EEENS5_IJSB_NSA_ILi0EEEST_EEEEENS5_IJNS4_10UnderscoreESW_SW_EEEEENS4_13SM90_TMA_LOADENS4_14ComposedLayoutINS4_7SwizzleILi1ELi4ELi3EEENS4_18smem_ptr_flag_bitsILi8EEENSQ_INS5_IJNSA_ILi8EEESH_EEENS5_IJSH_SB_EEEEEEEvNS4_8identityESZ_S19_vS1A_EENS_8epilogue10collective6detail29Sm90TmaWarpSpecializedAdapterINS1D_15DefaultEpilogueIaSJ_SJ_NS1C_6thread17LinearCombinationIaLi1EiiLNS1H_9ScaleType4KindE0ELNS_15FloatRoundStyleE2EaEENS1_15EpilogueDefaultEEEEEvvEEEEvNT_6ParamsE)
        .other          _ZN7cutlass13device_kernelINS_4gemm6kernel13GemmUniversalIN4cute5tupleIJiiiiEEENS1_10collective13CollectiveMmaINS1_34MainloopSm90TmaGmmaWarpSpecializedILi20ENS5_IJNS4_1CILi1EEESB_SB_EEENS1_35KernelTmaWarpSpecializedCooperativeEEENS5_IJNSA_ILi128EEENSA_ILi224EEENSA_ILi32EEEEEEaNS5_IJlSB_lEEEaSJ_NS4_8TiledMMAINS4_8MMA_AtomIJNS4_4SM904GMMA26MMA_64x32x32_S32S8S8_SS_TNEEEENS4_6LayoutINS5_IJNSA_ILi2EEESB_SB_EEENS5_IJSB_NSA_ILi0EEEST_EEEEENS5_IJNS4_10UnderscoreESW_SW_EEEEENS4_13SM90_TMA_LOADENS4_14ComposedLayoutINS4_7SwizzleILi1ELi4ELi3EEENS4_18smem_ptr_flag_bitsILi8EEENSQ_INS5_IJNSA_ILi8EEESH_EEENS5_IJSH_SB_EEEEEEEvNS4_8identityESZ_S19_vS1A_EENS_8epilogue10collective6detail29Sm90TmaWarpSpecializedAdapterINS1D_15DefaultEpilogueIaSJ_SJ_NS1C_6thread17LinearCombinationIaLi1EiiLNS1H_9ScaleType4KindE0ELNS_15FloatRoundStyleE2EaEENS1_15EpilogueDefaultEEEEEvvEEEEvNT_6ParamsE,@"STO_CUDA_ENTRY STV_DEFAULT"
_ZN7cutlass13device_kernelINS_4gemm6kernel13GemmUniversalIN4cute5tupleIJiiiiEEENS1_10collective13CollectiveMmaINS1_34MainloopSm90TmaGmmaWarpSpecializedILi20ENS5_IJNS4_1CILi1EEESB_SB_EEENS1_35KernelTmaWarpSpecializedCooperativeEEENS5_IJNSA_ILi128EEENSA_ILi224EEENSA_ILi32EEEEEEaNS5_IJlSB_lEEEaSJ_NS4_8TiledMMAINS4_8MMA_AtomIJNS4_4SM904GMMA26MMA_64x32x32_S32S8S8_SS_TNEEEENS4_6LayoutINS5_IJNSA_ILi2EEESB_SB_EEENS5_IJSB_NSA_ILi0EEEST_EEEEENS5_IJNS4_10UnderscoreESW_SW_EEEEENS4_13SM90_TMA_LOADENS4_14ComposedLayoutINS4_7SwizzleILi1ELi4ELi3EEENS4_18smem_ptr_flag_bitsILi8EEENSQ_INS5_IJNSA_ILi8EEESH_EEENS5_IJSH_SB_EEEEEEEvNS4_8identityESZ_S19_vS1A_EENS_8epilogue10collective6detail29Sm90TmaWarpSpecializedAdapterINS1D_15DefaultEpilogueIaSJ_SJ_NS1C_6thread17LinearCombinationIaLi1EiiLNS1H_9ScaleType4KindE0ELNS_15FloatRoundStyleE2EaEENS1_15EpilogueDefaultEEEEEvvEEEEvNT_6ParamsE:
[----:B------:R-:W0:Y:S01]  /*0000*/  LDC R1, c[0x0][0x28] ;  /* 0x00000a00ff017b82 */ /* 0x000e220000000800 */
[----:B------:R-:W1:Y:S01]  /*0010*/  S2R R3, SR_TID.X ;  /* 0x0000000000037919 */ /* 0x000e620000002100 */
[----:B------:R-:W-:Y:S01]  /*0020*/  ELECT P0, URZ, PT ;  /* 0x00000000003f782f */ /* 0x000fe20003800000 */
[----:B------:R-:W-:Y:S01]  /*0030*/  BSSY B0, `(.L_x_0) ;  /* 0x000000f000007945 */ /* 0x000fe20003800000 */
[--C-:B-1----:R-:W-:Y:S02]  /*0040*/  SHF.R.U32.HI R0, RZ, 0x5, R3.reuse ;  /* 0x00000005ff007819 */ /* 0x102fe40000011603 */
[----:B------:R-:W-:-:S03]  /*0050*/  SHF.R.U32.HI R14, RZ, 0x7, R3 ;  /* 0x00000007ff0e7819 */ /* 0x000fc60000011603 */
[----:B------:R-:W1:Y:S04]  /*0060*/  SHFL.IDX PT, R4, R0, RZ, 0x1f ;  /* 0x00001fff00047589 */ /* 0x000e6800000e0000 */
[----:B------:R2:W3:Y:S01]  /*0070*/  SHFL.IDX PT, R10, R14, RZ, 0x1f ;  /* 0x00001fff0e0a7589 */ /* 0x0004e200000e0000 */
[----:B-1----:R-:W-:-:S13]  /*0080*/  ISETP.NE.OR P0, PT, R4, RZ, !P0 ;  /* 0x000000ff0400720c */ /* 0x002fda0004705670 */
[----:B0-23--:R-:W-:Y:S05]  /*0090*/  @P0 BRA `(.L_x_1) ;  /* 0x0000000000200947 */ /* 0x00dfea0003800000 */
[----:B------:R-:W-:Y:S02]  /*00a0*/  ULDC.64 UR4, c[0x0][0x198] ;  /* 0x0000660000047ab9 */ /* 0x000fe40000000a00 */
[----:B------:R-:W-:Y:S02]  /*00b0*/  UIADD3 UR6, UP0, UR4, 0xf0, URZ ;  /* 0x000000f004067890 */ /* 0x000fe4000ff1e03f */
[----:B------:R-:W-:Y:S02]  /*00c0*/  UIADD3 UR4, UP1, UR4, 0x1f0, URZ ;  /* 0x000001f004047890 */ /* 0x000fe4000ff3e03f */
[----:B------:R-:W-:Y:S02]  /*00d0*/  UIADD3.X UR7, URZ, UR5, URZ, UP0, !UPT ;  /* 0x000000053f077290 */ /* 0x000fe400087fe43f */
[----:B------:R-:W-:-:S07]  /*00e0*/  UIADD3.X UR5, URZ, UR5, URZ, UP1, !UPT ;  /* 0x000000053f057290 */ /* 0x000fce0008ffe43f */
[----:B------:R0:W-:Y:S02]  /*00f0*/  UTMACCTL.PF [UR6] ;  /* 0x00000000060079b9 */ /* 0x0001e40008040000 */
[----:B------:R0:W-:Y:S02]  /*0100*/  UTMACCTL.PF [UR4] ;  /* 0x00000000040079b9 */ /* 0x0001e40008040000 */
[----:B0-----:R-:W-:Y:S01]  /*0110*/  NOP ;  /* 0x0000000000007918 */ /* 0x001fe20000000000 */
.L_x_1:
[----:B------:R-:W-:Y:S05]  /*0120*/  BSYNC B0 ;  /* 0x0000000000007941 */ /* 0x000fea0003800000 */
.L_x_0:
[----:B------:R-:W0:Y:S02]  /*0130*/  SHFL.IDX PT, R2, R0, RZ, 0x1f ;  /* 0x00001fff00027589 */ /* 0x000e2400000e0000 */
[----:B0-----:R-:W-:-:S13]  /*0140*/  ISETP.NE.AND P0, PT, R2, RZ, PT ;  /* 0x000000ff0200720c */ /* 0x001fda0003f05270 */
[----:B------:R-:W-:Y:S05]  /*0150*/  @P0 BRA `(.L_x_2) ;  /* 0x0000000000e40947 */ /* 0x000fea0003800000 */
[----:B------:R-:W-:Y:S01]  /*0160*/  ELECT P0, URZ, PT ;  /* 0x00000000003f782f */ /* 0x000fe20003800000 */
[----:B------:R-:W-:-:S12]  /*0170*/  BSSY B0, `(.L_x_2) ;  /* 0x0000037000007945 */ /* 0x000fd80003800000 */
[----:B------:R-:W-:Y:S05]  /*0180*/  @!P0 BRA `(.L_x_3) ;  /* 0x0000000000d48947 */ /* 0x000fea0003800000 */
[----:B------:R-:W0:Y:S01]  /*0190*/  S2UR UR8, SR_CgaCtaId ;  /* 0x00000000000879c3 */ /* 0x000e220000008800 */
[----:B------:R-:W-:Y:S01]  /*01a0*/  UMOV UR4, 0x400 ;  /* 0x0000040000047882 */ /* 0x000fe20000000000 */
[----:B------:R-:W-:Y:S01]  /*01b0*/  UMOV UR5, 0x1 ;  /* 0x0000000100057882 */ /* 0x000fe20000000000 */
[----:B------:R-:W-:Y:S02]  /*01c0*/  UMOV UR6, 0x100 ;  /* 0x0000010000067882 */ /* 0x000fe40000000000 */
[----:B------:R-:W-:-:S04]  /*01d0*/  UIADD3 UR6, -UR6, 0x100000, URZ ;  /* 0x0010000006067890 */ /* 0x000fc8000fffe13f */
[----:B------:R-:W-:Y:S02]  /*01e0*/  USHF.L.U32 UR7, UR6, 0xb, URZ ;  /* 0x0000000b06077899 */ /* 0x000fe4000800063f */
[----:B------:R-:W-:Y:S02]  /*01f0*/  USHF.L.U32 UR6, UR6, 0x1, URZ ;  /* 0x0000000106067899 */ /* 0x000fe4000800063f */
[----:B0-----:R-:W-:Y:S02]  /*0200*/  ULEA UR8, UR8, UR4, 0x18 ;  /* 0x0000000408087291 */ /* 0x001fe4000f8ec03f */
[----:B------:R-:W-:-:S04]  /*0210*/  UIADD3 UR4, -UR5, 0x100000, URZ ;  /* 0x0010000005047890 */ /* 0x000fc8000fffe13f */
[----:B------:R-:W-:Y:S02]  /*0220*/  USHF.L.U32 UR5, UR4, 0xb, URZ ;  /* 0x0000000b04057899 */ /* 0x000fe4000800063f */
[----:B------:R-:W-:Y:S01]  /*0230*/  USHF.L.U32 UR4, UR4, 0x1, URZ ;  /* 0x0000000104047899 */ /* 0x000fe2000800063f */
[----:B------:R-:W0:Y:S11]  /*0240*/  FENCE.VIEW.ASYNC.S ;  /* 0x00000000000073c6 */ /* 0x000e360000000000 */
[----:B0-----:R0:W1:Y:S01]  /*0250*/  SYNCS.EXCH.64 URZ, [UR8], UR4 ;  /* 0x00000004083f75b2 */ /* 0x0010620008000100 */
[----:B------:R0:W2:Y:S01]  /*0260*/  SYNCS.EXCH.64 URZ, [UR8+0xa0], UR6 ;  /* 0x0000a006083f75b2 */ /* 0x0000a20008000100 */
[----:B------:R0:W3:Y:S01]  /*0270*/  SYNCS.EXCH.64 URZ, [UR8+0x8], UR4 ;  /* 0x00000804083f75b2 */ /* 0x0000e20008000100 */
[----:B------:R0:W4:Y:S01]  /*0280*/  SYNCS.EXCH.64 URZ, [UR8+0xa8], UR6 ;  /* 0x0000a806083f75b2 */ /* 0x0001220008000100 */
[----:B------:R0:W0:Y:S01]  /*0290*/  SYNCS.EXCH.64 URZ, [UR8+0x10], UR4 ;  /* 0x00001004083f75b2 */ /* 0x0000220008000100 */
        /* <DEDUP_REMOVED lines=35> */
[----:B-1234-:R-:W-:Y:S01]  /*04d0*/  NOP ;  /* 0x0000000000007918 */ /* 0x01efe20000000000 */
.L_x_3:
[----:B0-----:R-:W-:Y:S05]  /*04e0*/  BSYNC B0 ;  /* 0x0000000000007941 */ /* 0x001fea0003800000 */
.L_x_2:
[----:B------:R-:W0:Y:S01]  /*04f0*/  SHFL.IDX PT, R0, R0, RZ, 0x1f ;  /* 0x00001fff00007589 */ /* 0x000e2200000e0000 */
[----:B------:R-:W-:Y:S01]  /*0500*/  ELECT P0, URZ, PT ;  /* 0x00000000003f782f */ /* 0x000fe20003800000 */
[----:B------:R-:W1:Y:S01]  /*0510*/  LDC R2, c[0x0][0x65c] ;  /* 0x00019700ff027b82 */ /* 0x000e620000000800 */
[----:B------:R-:W-:Y:S01]  /*0520*/  SHF.R.S32.HI R7, RZ, 0x1f, R4 ;  /* 0x0000001fff077819 */ /* 0x000fe20000011404 */
[----:B------:R-:W2:Y:S01]  /*0530*/  S2R R5, SR_CTAID.Y ;  /* 0x0000000000057919 */ /* 0x000ea20000002600 */
[----:B------:R-:W-:Y:S01]  /*0540*/  UMOV UR4, 0x20 ;  /* 0x0000002000047882 */ /* 0x000fe20000000000 */
[----:B------:R-:W-:Y:S01]  /*0550*/  NOP ;  /* 0x0000000000007918 */ /* 0x000fe20000000000 */
[----:B------:R-:W-:Y:S01]  /*0560*/  LEA.HI R7, R7, R4, RZ, 0x2 ;  /* 0x0000000407077211 */ /* 0x000fe200078f10ff */
[----:B------:R-:W3:Y:S01]  /*0570*/  S2R R6, SR_CTAID.X ;  /* 0x0000000000067919 */ /* 0x000ee20000002500 */
[----:B------:R-:W-:Y:S01]  /*0580*/  ISETP.NE.AND P2, PT, R10, RZ, PT ;  /* 0x000000ff0a00720c */ /* 0x000fe20003f45270 */
[----:B------:R-:W-:Y:S01]  /*0590*/  NOP ;  /* 0x0000000000007918 */ /* 0x000fe20000000000 */
[----:B------:R-:W-:-:S02]  /*05a0*/  LOP3.LUT R7, R7, 0xfffffffc, RZ, 0xc0, !PT ;  /* 0xfffffffc07077812 */ /* 0x000fc400078ec0ff */
[----:B0-----:R-:W-:Y:S02]  /*05b0*/  ISETP.NE.OR P0, PT, R0, RZ, !P0 ;  /* 0x000000ff0000720c */ /* 0x001fe40004705670 */
[----:B-1----:R-:W-:-:S04]  /*05c0*/  ISETP.NE.AND P3, PT, R2, 0x1, PT ;  /* 0x000000010200780c */ /* 0x002fc80003f65270 */
[----:B------:R-:W-:Y:S01]  /*05d0*/  P2R R0, PR, RZ, 0x8 ;  /* 0x00000008ff007803 */ /* 0x000fe20000000000 */
[----:B------:R-:W-:Y:S01]  /*05e0*/  IMAD.IADD R0, R4, 0x1, -R7 ;  /* 0x0000000104007824 */ /* 0x000fe200078e0a07 */
[----:B------:R-:W-:Y:S01]  /*05f0*/  LOP3.LUT R4, R3, 0x7f, RZ, 0xc0, !PT ;  /* 0x0000007f03047812 */ /* 0x000fe200078ec0ff */
[----:B------:R-:W-:-:S03]  /*0600*/  IMAD.MOV.U32 R7, RZ, RZ, RZ ;  /* 0x000000ffff077224 */ /* 0x000fc600078e00ff */
[----:B------:R-:W-:Y:S01]  /*0610*/  ISETP.NE.AND P1, PT, R0, 0x3, PT ;  /* 0x000000030000780c */ /* 0x000fe20003f25270 */
[----:B------:R-:W-:Y:S01]  /*0620*/  VOTEU.ALL UP0, P0 ;  /* 0x00000000003f7886 */ /* 0x000fe20000000000 */
[----:B------:R-:W-:Y:S01]  /*0630*/  VOTEU.ALL UP1, P0 ;  /* 0x00000000003f7886 */ /* 0x000fe20000020000 */
[----:B------:R-:W3:Y:S01]  /*0640*/  @P3 LDC R17, c[0x0][0x10] ;  /* 0x00000400ff113b82 */ /* 0x000ee20000000800 */
[----:B--2---:R-:W-:Y:S02]  /*0650*/  @P3 IMAD.MOV.U32 R8, RZ, RZ, R5 ;  /* 0x000000ffff083224 */ /* 0x004fe400078e0005 */
[----:B------:R-:W-:Y:S01]  /*0660*/  @!UP0 UMOV UR6, 0x400 ;  /* 0x0000040000068882 */ /* 0x000fe20000000000 */
[----:B------:R-:W-:-:S04]  /*0670*/  @!UP0 UIADD3 UR4, -UR4, 0x100000, URZ ;  /* 0x0010000004048890 */ /* 0x000fc8000fffe13f */
[----:B------:R-:W-:Y:S02]  /*0680*/  @!UP0 USHF.L.U32 UR5, UR4, 0xb, URZ ;  /* 0x0000000b04058899 */ /* 0x000fe4000800063f */
[----:B------:R-:W-:Y:S01]  /*0690*/  @!UP0 USHF.L.U32 UR4, UR4, 0x1, URZ ;  /* 0x0000000104048899 */ /* 0x000fe2000800063f */
[----:B------:R-:W-:Y:S01]  /*06a0*/  @P3 IMAD.MOV.U32 R9, RZ, RZ, RZ ;  /* 0x000000ffff093224 */ /* 0x000fe200078e00ff */
[----:B------:R-:W0:Y:S08]  /*06b0*/  @!UP0 S2UR UR7, SR_CgaCtaId ;  /* 0x00000000000789c3 */ /* 0x000e300000008800 */
[----:B------:R-:W1:Y:S01]  /*06c0*/  @!P3 LDC R11, c[0x0][0xc] ;  /* 0x00000300ff0bbb82 */ /* 0x000e620000000800 */
[----:B---3--:R-:W-:Y:S01]  /*06d0*/  @P3 IMAD.WIDE.U32 R16, R6, R17, R8 ;  /* 0x0000001106103225 */ /* 0x008fe200078e0008 */
[----:B0-----:R-:W-:Y:S01]  /*06e0*/  @!UP0 ULEA UR8, UR7, UR6, 0x18 ;  /* 0x0000000607088291 */ /* 0x001fe2000f8ec03f */
[----:B------:R-:W-:-:S02]  /*06f0*/  VOTEU.ALL UP0, P0 ;  /* 0x00000000003f7886 */ /* 0x000fc40000000000 */
[----:B------:R-:W-:Y:S01]  /*0700*/  ULDC UR6, c[0x0][0xc] ;  /* 0x0000030000067ab9 */ /* 0x000fe20000000800 */
[----:B------:R-:W-:Y:S01]  /*0710*/  ISETP.EQ.OR P0, PT, R0, RZ, !P1 ;  /* 0x000000ff0000720c */ /* 0x000fe20004f02670 */
[----:B------:R-:W-:-:S03]  /*0720*/  ULDC UR7, c[0x0][0x10] ;  /* 0x0000040000077ab9 */ /* 0x000fc60000000800 */
[C---:B------:R-:W-:Y:S01]  /*0730*/  ISETP.EQ.AND P0, PT, R10.reuse, RZ, P0 ;  /* 0x000000ff0a00720c */ /* 0x040fe20000702270 */
[----:B------:R-:W-:Y:S02]  /*0740*/  VIADD R10, R10, 0xffffffff ;  /* 0xffffffff0a0a7836 */ /* 0x000fe40000000000 */
[----:B-1----:R-:W-:Y:S01]  /*0750*/  @!P3 IMAD.WIDE.U32 R8, R11, R5, R6 ;  /* 0x000000050b08b225 */ /* 0x002fe200078e0006 */
[----:B------:R-:W0:Y:S02]  /*0760*/  FENCE.VIEW.ASYNC.S ;  /* 0x00000000000073c6 */ /* 0x000e240000000000 */
[----:B0-----:R-:W0:Y:S01]  /*0770*/  @!UP0 SYNCS.EXCH.64 URZ, [UR8+0x150], UR4 ;  /* 0x00015004083f85b2 */ /* 0x001e220008000100 */
[----:B------:R-:W-:Y:S01]  /*0780*/  SEL R18, RZ, 0x1, !P0 ;  /* 0x00000001ff127807 */ /* 0x000fe20004000000 */
[----:B------:R-:W-:Y:S01]  /*0790*/  @P3 IMAD.MOV.U32 R11, RZ, RZ, RZ ;  /* 0x000000ffff0b3224 */ /* 0x000fe200078e00ff */
[----:B------:R-:W-:Y:S01]  /*07a0*/  ISETP.GE.U32.AND P1, PT, R10, 0x2, PT ;  /* 0x000000020a00780c */ /* 0x000fe20003f26070 */
[----:B------:R-:W-:-:S02]  /*07b0*/  @!P3 IMAD.MOV.U32 R16, RZ, RZ, R8 ;  /* 0x000000ffff10b224 */ /* 0x000fc400078e0008 */
[----:B------:R-:W-:Y:S01]  /*07c0*/  @P3 IMAD.IADD R17, R17, 0x1, R11 ;  /* 0x0000000111113824 */ /* 0x000fe200078e020b */
[----:B------:R-:W-:Y:S01]  /*07d0*/  SEL R18, R18, 0x2, P1 ;  /* 0x0000000212127807 */ /* 0x000fe20000800000 */
[----:B------:R-:W-:Y:S01]  /*07e0*/  @!P3 IMAD.MOV.U32 R17, RZ, RZ, R9 ;  /* 0x000000ffff11b224 */ /* 0x000fe200078e0009 */
[----:B------:R1:W0:Y:S01]  /*07f0*/  @!UP1 SYNCS.EXCH.64 URZ, [UR8+0x158], UR4 ;  /* 0x00015804083f95b2 */ /* 0x0002220008000100 */
[----:B------:R-:W-:Y:S01]  /*0800*/  NOP ;  /* 0x0000000000007918 */ /* 0x000fe20000000000 */
[----:B-1----:R-:W-:-:S03]  /*0810*/  UIMAD.WIDE.U32 UR4, UR6, UR7, URZ ;  /* 0x00000007060472a5 */ /* 0x002fc6000f8e003f */
[----:B------:R-:W-:Y:S02]  /*0820*/  ULDC UR6, c[0x0][0x14] ;  /* 0x0000050000067ab9 */ /* 0x000fe40000000800 */
[----:B------:R-:W-:Y:S02]  /*0830*/  UIMAD.WIDE.U32 UR36, UR4, UR6, URZ ;  /* 0x00000006042472a5 */ /* 0x000fe4000f8e003f */
[----:B------:R-:W-:-:S04]  /*0840*/  UIMAD UR42, UR5, UR6, URZ ;  /* 0x00000006052a72a4 */ /* 0x000fc8000f8e023f */
[----:B------:R-:W-:Y:S01]  /*0850*/  UIADD3 UR42, UR37, UR42, URZ ;  /* 0x0000002a252a7290 */ /* 0x000fe2000fffe03f */
[----:B0-----:R-:W-:Y:S06]  /*0860*/  BAR.SYNC.DEFER_BLOCKING 0x0 ;  /* 0x0000000000007b1d */ /* 0x001fec0000010000 */
[----:B------:R-:W-:Y:S05]  /*0870*/  @!P2 BRA `(.L_x_4) ;  /* 0x0000007c0054a947 */ /* 0x000fea0003800000 */
[----:B------:R-:W-:-:S13]  /*0880*/  ISETP.GT.U32.AND P0, PT, R10, 0x1, PT ;  /* 0x000000010a00780c */ /* 0x000fda0003f04070 */
[----:B------:R-:W-:Y:S05]  /*0890*/  @P0 EXIT ;  /* 0x000000000000094d */ /* 0x000fea0003800000 */
[----:B------:R-:W-:Y:S01]  /*08a0*/  ULDC.64 UR4, c[0x0][0x650] ;  /* 0x0001940000047ab9 */ /* 0x000fe20000000a00 */
[----:B------:R-:W-:Y:S01]  /*08b0*/  PRMT R0, RZ, 0x7610, R0 ;  /* 0x00007610ff007816 */ /* 0x000fe20000000000 */
[----:B------:R-:W-:Y:S01]  /*08c0*/  IMAD.MOV.U32 R23, RZ, RZ, -0x1 ;  /* 0xffffffffff177424 */ /* 0x000fe200078e00ff */
[----:B------:R-:W-:Y:S01]  /*08d0*/  ISETP.GE.U32.AND P0, PT, R16, UR4, PT ;  /* 0x0000000410007c0c */ /* 0x000fe2000bf06070 */
[----:B------:R-:W-:Y:S02]  /*08e0*/  IMAD.MOV.U32 R22, RZ, RZ, -0x1 ;  /* 0xffffffffff167424 */ /* 0x000fe400078e00ff */
[----:B------:R-:W-:Y:S01]  /*08f0*/  IMAD.MOV.U32 R19, RZ, RZ, -0x1 ;  /* 0xffffffffff137424 */ /* 0x000fe200078e00ff */
[----:B------:R-:W-:-:S13]  /*0900*/  ISETP.GE.U32.AND.EX P0, PT, R17, UR5, PT, P0 ;  /* 0x0000000511007c0c */ /* 0x000fda000bf06100 */
[----:B------:R-:W-:Y:S05]  /*0910*/  @P0 BRA `(.L_x_5) ;  /* 0x0000000400580947 */ /* 0x000fea0003800000 */
[----:B------:R-:W0:Y:S01]  /*0920*/  LDC.64 R20, c[0x0][0x628] ;  /* 0x00018a00ff147b82 */ /* 0x000e220000000a00 */
[----:B------:R-:W-:Y:S02]  /*0930*/  IMAD.MOV.U32 R8, RZ, RZ, R16 ;  /* 0x000000ffff087224 */ /* 0x000fe400078e0010 */
[----:B------:R-:W-:-:S05]  /*0940*/  IMAD.MOV.U32 R9, RZ, RZ, R17 ;  /* 0x000000ffff097224 */ /* 0x000fca00078e0011 */
[----:B------:R-:W1:Y:S08]  /*0950*/  LDC R0, c[0x0][0x630] ;  /* 0x00018c00ff007b82 */ /* 0x000e700000000800 */
[----:B------:R-:W2:Y:S01]  /*0960*/  LDC.64 R22, c[0x0][0x620] ;  /* 0x00018800ff167b82 */ /* 0x000ea20000000a00 */
[----:B0-----:R-:W-:-:S04]  /*0970*/  ISETP.NE.U32.AND P0, PT, R20, RZ, PT ;  /* 0x000000ff1400720c */ /* 0x001fc80003f05070 */
[----:B------:R-:W-:-:S13]  /*0980*/  ISETP.NE.AND.EX P0, PT, R21, RZ, PT, P0 ;  /* 0x000000ff1500720c */ /* 0x000fda0003f05300 */
[----:B-12---:R-:W-:Y:S05]  /*0990*/  @!P0 BRA `(.L_x_6) ;  /* 0x0000000000288947 */ /* 0x006fea0003800000 */
[----:B------:R-:W0:Y:S02]  /*09a0*/  LDC R13, c[0x0][0x634] ;  /* 0x00018d00ff0d7b82 */ /* 0x000e240000000800 */
[----:B0-----:R-:W-:-:S05]  /*09b0*/  IADD3 R13, P0, R16, R13, RZ ;  /* 0x0000000d100d7210 */ /* 0x001fca0007f1e0ff */
[----:B------:R-:W-:-:S04]  /*09c0*/  IMAD.X R15, RZ, RZ, R17, P0 ;  /* 0x000000ffff0f7224 */ /* 0x000fc800000e0611 */
[----:B------:R-:W-:-:S04]  /*09d0*/  IMAD.WIDE.U32 R8, R15, R20, RZ ;  /* 0x000000140f087225 */ /* 0x000fc800078e00ff */
[----:B------:R-:W-:-:S04]  /*09e0*/  IMAD.WIDE.U32 R10, P0, R13, R21, R8 ;  /* 0x000000150d0a7225 */ /* 0x000fc80007800008 */
[----:B------:R-:W-:-:S04]  /*09f0*/  IMAD.WIDE.U32 R8, R13, R20, RZ ;  /* 0x000000140d087225 */ /* 0x000fc800078e00ff */
[----:B------:R-:W-:Y:S01]  /*0a00*/  IMAD.X R13, RZ, RZ, RZ, P0 ;  /* 0x000000ffff0d7224 */ /* 0x000fe200000e06ff */
[----:B------:R-:W-:Y:S01]  /*0a10*/  IADD3 RZ, P0, R9, R10, RZ ;  /* 0x0000000a09ff7210 */ /* 0x000fe20007f1e0ff */
[----:B------:R-:W-:-:S04]  /*0a20*/  IMAD.MOV.U32 R12, RZ, RZ, R11 ;  /* 0x000000ffff0c7224 */ /* 0x000fc800078e000b */
[----:B------:R-:W-:-:S08]  /*0a30*/  IMAD.WIDE.U32.X R8, R15, R21, R12, P0 ;  /* 0x000000150f087225 */ /* 0x000fd000000e040c */
.L_x_6:
[-CC-:B------:R-:W-:Y:S01]  /*0a40*/  SHF.R.U64 R27, R8, R0.reuse, R9.reuse ;  /* 0x00000000081b7219 */ /* 0x180fe20000001209 */
[----:B------:R-:W0:Y:S01]  /*0a50*/  LDC R12, c[0x0][0x618] ;  /* 0x00018600ff0c7b82 */ /* 0x000e220000000800 */
[----:B------:R-:W-:Y:S01]  /*0a60*/  SHF.R.U32.HI R7, RZ, R0, R9 ;  /* 0x00000000ff077219 */ /* 0x000fe20000011609 */
[----:B------:R-:W-:Y:S01]  /*0a70*/  ULDC UR4, c[0x0][0x150] ;  /* 0x0000540000047ab9 */ /* 0x000fe20000000800 */
[----:B------:R-:W-:Y:S02]  /*0a80*/  IADD3 R11, P0, RZ, -R27, RZ ;  /* 0x8000001bff0b7210 */ /* 0x000fe40007f1e0ff */
[----:B------:R-:W-:-:S03]  /*0a90*/  I2FP.F32.U32 R0, R6 ;  /* 0x0000000600007245 */ /* 0x000fc60000201000 */
[----:B------:R-:W1:Y:S01]  /*0aa0*/  LDC.64 R30, c[0x0][0x640] ;  /* 0x00019000ff1e7b82 */ /* 0x000e620000000a00 */
[----:B------:R-:W-:Y:S02]  /*0ab0*/  IMAD.X R13, RZ, RZ, ~R7, P0 ;  /* 0x000000ffff0d7224 */ /* 0x000fe400000e0e07 */
[----:B------:R-:W-:Y:S01]  /*0ac0*/  FMUL R0, R0, UR4 ;  /* 0x0000000400007c20 */ /* 0x000fe20008400000 */
[----:B------:R-:W-:Y:S01]  /*0ad0*/  IMAD.WIDE.U32 R8, R11, R22, R16 ;  /* 0x000000160b087225 */ /* 0x000fe200078e0010 */
[----:B------:R-:W-:-:S03]  /*0ae0*/  ULDC UR4, c[0x0][0x154] ;  /* 0x0000550000047ab9 */ /* 0x000fc60000000800 */
[----:B------:R-:W-:Y:S01]  /*0af0*/  IMAD R10, R13, R22, RZ ;  /* 0x000000160d0a7224 */ /* 0x000fe200078e02ff */
[----:B------:R-:W2:Y:S01]  /*0b00*/  LDC R7, c[0x0][0x144] ;  /* 0x00005100ff077b82 */ /* 0x000ea20000000800 */
[----:B------:R-:W3:Y:S02]  /*0b10*/  F2I.U32.TRUNC.NTZ R0, R0 ;  /* 0x0000000000007305 */ /* 0x000ee4000020f000 */
[----:B------:R-:W-:-:S04]  /*0b20*/  IMAD R11, R11, R23, R10 ;  /* 0x000000170b0b7224 */ /* 0x000fc800078e020a */
[----:B------:R-:W-:Y:S01]  /*0b30*/  IMAD.IADD R9, R9, 0x1, R11 ;  /* 0x0000000109097824 */ /* 0x000fe200078e020b */
[----:B------:R-:W4:Y:S01]  /*0b40*/  LDC R24, c[0x0][0x608] ;  /* 0x00018200ff187b82 */ /* 0x000f220000000800 */
[----:B------:R-:W-:-:S03]  /*0b50*/  IMAD.MOV.U32 R11, RZ, RZ, -0x1 ;  /* 0xffffffffff0b7424 */ /* 0x000fc600078e00ff */
[-CC-:B0-----:R-:W-:Y:S02]  /*0b60*/  SHF.R.U64 R22, R8, R12.reuse, R9.reuse ;  /* 0x0000000c08167219 */ /* 0x181fe40000001209 */
[----:B------:R-:W-:Y:S02]  /*0b70*/  I2FP.F32.U32 R8, R5 ;  /* 0x0000000500087245 */ /* 0x000fe40000201000 */
[----:B------:R-:W0:Y:S01]  /*0b80*/  LDC R28, c[0x0][0x658] ;  /* 0x00019600ff1c7b82 */ /* 0x000e220000000800 */
[----:B-1----:R-:W-:Y:S01]  /*0b90*/  ISETP.NE.U32.AND P0, PT, R30, RZ, PT ;  /* 0x000000ff1e00720c */ /* 0x002fe20003f05070 */
[----:B---3--:R-:W-:Y:S02]  /*0ba0*/  IMAD.MOV R10, RZ, RZ, -R0 ;  /* 0x000000ffff0a7224 */ /* 0x008fe400078e0a00 */
[----:B------:R-:W-:Y:S01]  /*0bb0*/  FMUL R8, R8, UR4 ;  /* 0x0000000408087c20 */ /* 0x000fe20008400000 */
[----:B------:R-:W-:Y:S02]  /*0bc0*/  SHF.R.U32.HI R9, RZ, R12, R9 ;  /* 0x0000000cff097219 */ /* 0x000fe40000011609 */
[----:B------:R-:W-:Y:S01]  /*0bd0*/  ISETP.NE.AND.EX P0, PT, R31, RZ, PT, P0 ;  /* 0x000000ff1f00720c */ /* 0x000fe20003f05300 */
[----:B------:R1:W3:Y:S01]  /*0be0*/  F2I.U32.TRUNC.NTZ R15, R8 ;  /* 0x00000008000f7305 */ /* 0x0002e2000020f000 */
[----:B------:R-:W1:Y:S01]  /*0bf0*/  LDC R20, c[0x0][0x148] ;  /* 0x00005200ff147b82 */ /* 0x000e620000000800 */
[----:B--2---:R-:W-:-:S07]  /*0c00*/  IMAD R0, R7, R10, R6 ;  /* 0x0000000a07007224 */ /* 0x004fce00078e0206 */
[----:B------:R-:W2:Y:S01]  /*0c10*/  LDC R26, c[0x0][0x600] ;  /* 0x00018000ff1a7b82 */ /* 0x000ea20000000800 */
[-CC-:B----4-:R-:W-:Y:S02]  /*0c20*/  SHF.R.U64 R32, R22, R24.reuse, R9.reuse ;  /* 0x0000001816207219 */ /* 0x190fe40000001209 */
[----:B------:R-:W-:Y:S01]  /*0c30*/  SHF.R.U32.HI R7, RZ, R24, R9 ;  /* 0x00000018ff077219 */ /* 0x000fe20000011609 */
[----:B------:R-:W-:-:S04]  /*0c40*/  IMAD.MOV.U32 R9, RZ, RZ, 0x1 ;  /* 0x00000001ff097424 */ /* 0x000fc800078e00ff */
[----:B------:R-:W4:Y:S01]  /*0c50*/  LDC R21, c[0x0][0x648] ;  /* 0x00019200ff157b82 */ /* 0x000f220000000800 */
[-C--:B0-----:R-:W-:Y:S02]  /*0c60*/  SHF.L.U32 R6, R11, R28.reuse, RZ ;  /* 0x0000001c0b067219 */ /* 0x081fe400000006ff */
[--C-:B------:R-:W-:Y:S02]  /*0c70*/  SHF.R.U64 R24, R32, R28, R7.reuse ;  /* 0x0000001c20187219 */ /* 0x100fe40000001207 */
[----:B------:R-:W-:Y:S02]  /*0c80*/  LOP3.LUT R13, RZ, R6, RZ, 0x33, !PT ;  /* 0x00000006ff0d7212 */ /* 0x000fe400078e33ff */
[-C--:B------:R-:W-:Y:S01]  /*0c90*/  SHF.R.U32.HI R7, RZ, R28.reuse, R7 ;  /* 0x0000001cff077219 */ /* 0x080fe20000011607 */
[----:B------:R-:W0:Y:S01]  /*0ca0*/  LDC R23, c[0x0][0x638] ;  /* 0x00018e00ff177b82 */ /* 0x000e220000000800 */
[----:B------:R-:W-:Y:S01]  /*0cb0*/  SHF.L.U32 R12, R9, R28, RZ ;  /* 0x0000001c090c7219 */ /* 0x000fe200000006ff */
[----:B------:R-:W-:-:S06]  /*0cc0*/  IMAD.MOV.U32 R6, RZ, RZ, R24 ;  /* 0x000000ffff067224 */ /* 0x000fcc00078e0018 */
[----:B------:R-:W0:Y:S01]  /*0cd0*/  LDC R25, c[0x0][0x610] ;  /* 0x00018400ff197b82 */ /* 0x000e220000000800 */
[----:B-1-3--:R-:W-:Y:S05]  /*0ce0*/  @!P0 BRA `(.L_x_7) ;  /* 0x0000000000288947 */ /* 0x00afea0003800000 */
[----:B------:R-:W1:Y:S02]  /*0cf0*/  LDC R11, c[0x0][0x64c] ;  /* 0x00019300ff0b7b82 */ /* 0x000e640000000800 */
[----:B-1----:R-:W-:-:S05]  /*0d00*/  IADD3 R11, P0, R24, R11, RZ ;  /* 0x0000000b180b7210 */ /* 0x002fca0007f1e0ff */
        /* <DEDUP_REMOVED lines=8> */
.L_x_7:
[----:B----4-:R-:W-:Y:S01]  /*0d90*/  SHF.R.U64 R6, R6, R21, R7 ;  /* 0x0000001506067219 */ /* 0x010fe20000001207 */
[----:B--2---:R-:W-:Y:S01]  /*0da0*/  VIADD R7, R26, 0xffffffff ;  /* 0xffffffff1a077836 */ /* 0x004fe20000000000 */
[----:B------:R-:W-:Y:S01]  /*0db0*/  LOP3.LUT R13, R32, R13, RZ, 0xc0, !PT ;  /* 0x0000000d200d7212 */ /* 0x000fe200078ec0ff */
[----:B------:R-:W-:Y:S02]  /*0dc0*/  IMAD.MOV R15, RZ, RZ, -R15 ;  /* 0x000000ffff0f7224 */ /* 0x000fe400078e0a0f */
[----:B------:R-:W-:Y:S02]  /*0dd0*/  IMAD.MOV R8, RZ, RZ, -R6 ;  /* 0x000000ffff087224 */ /* 0x000fe400078e0a06 */
[----:B------:R-:W-:Y:S01]  /*0de0*/  IMAD R13, R12, R6, R13 ;  /* 0x000000060c0d7224 */ /* 0x000fe200078e020d */
[----:B------:R-:W-:Y:S01]  /*0df0*/  LOP3.LUT R6, R22, R7, RZ, 0xc0, !PT ;  /* 0x0000000716067212 */ /* 0x000fe200078ec0ff */
[----:B------:R-:W-:Y:S02]  /*0e00*/  @P3 IMAD R0, R20, R15, R5 ;  /* 0x0000000f14003224 */ /* 0x000fe400078e0205 */
[----:B0-----:R-:W-:-:S02]  /*0e10*/  IMAD R5, R8, R23, R24 ;  /* 0x0000001708057224 */ /* 0x001fc400078e0218 */
[----:B------:R-:W-:Y:S02]  /*0e20*/  IMAD R23, R13, R25, R0 ;  /* 0x000000190d177224 */ /* 0x000fe400078e0200 */
[----:B------:R-:W-:Y:S02]  /*0e30*/  IMAD R6, R5, R26, R6 ;  /* 0x0000001a05067224 */ /* 0x000fe400078e0206 */
[----:B------:R-:W-:Y:S02]  /*0e40*/  IMAD.MOV.U32 R0, RZ, RZ, 0x1 ;  /* 0x00000001ff007424 */ /* 0x000fe400078e00ff */
[----:B------:R-:W-:Y:S01]  /*0e50*/  IMAD.MOV.U32 R19, RZ, RZ, R27 ;  /* 0x000000ffff137224 */ /* 0x000fe200078e001b */
[----:B------:R-:W-:Y:S02]  /*0e60*/  SEL R22, R6, R23, !P3 ;  /* 0x0000001706167207 */ /* 0x000fe40005800000 */
[----:B------:R-:W-:-:S07]  /*0e70*/  SEL R23, R23, R6, !P3 ;  /* 0x0000000617177207 */ /* 0x000fce0005800000 */
.L_x_5:
[----:B------:R-:W-:-:S08]  /*0e80*/  NOP ;  /* 0x0000000000007918 */ /* 0x000fd00000000000 */
[----:B------:R-:W0:Y:S02]  /*0e90*/  USETMAXREG.TRY_ALLOC.CTAPOOL UP0, 0xe8 ;  /* 0x000000e8000079c8 */ /* 0x000e240008000600 */
[----:B0-----:R-:W-:-:S13]  /*0ea0*/  PLOP3.LUT P0, PT, PT, PT, UP0, 0x80, 0x0 ;  /* 0x000000000000781c */ /* 0x001fda0003f0f008 */
[----:B------:R-:W-:Y:S05]  /*0eb0*/  @!P0 BRA `(.L_x_5) ;  /* 0xfffffffc00f08947 */ /* 0x000fea000383ffff */
[----:B------:R-:W-:Y:S01]  /*0ec0*/  ULDC.64 UR4, c[0x0][0x598] ;  /* 0x0001660000047ab9 */ /* 0x000fe20000000a00 */
[----:B------:R-:W-:Y:S01]  /*0ed0*/  ULDC.64 UR38, c[0x0][0x208] ;  /* 0x0000820000267ab9 */ /* 0x000fe20000000a00 */
[----:B------:R-:W-:-:S04]  /*0ee0*/  ISETP.NE.U32.AND P0, PT, RZ, UR4, PT ;  /* 0x00000004ff007c0c */ /* 0x000fc8000bf05070 */
[----:B------:R-:W-:-:S13]  /*0ef0*/  ISETP.NE.AND.EX P0, PT, RZ, UR5, PT, P0 ;  /* 0x00000005ff007c0c */ /* 0x000fda000bf05300 */
[----:B------:R-:W-:Y:S05]  /*0f00*/  @!P0 BRA `(.L_x_8) ;  /* 0x00000000001c8947 */ /* 0x000fea0003800000 */
[----:B------:R-:W0:Y:S02]  /*0f10*/  LDC.64 R6, c[0x0][0x598] ;  /* 0x00016600ff067b82 */ /* 0x000e240000000a00 */
[----:B0-----:R-:W2:Y:S02]  /*0f20*/  LDG.E.64 R6, desc[UR38][R6.64] ;  /* 0x0000002606067981 */ /* 0x001ea4000c1e1b00 */
[----:B--2---:R-:W-:-:S04]  /*0f30*/  ISETP.NE.U32.AND P0, PT, R6, RZ, PT ;  /* 0x000000ff0600720c */ /* 0x004fc80003f05070 */
[----:B------:R-:W-:-:S13]  /*0f40*/  ISETP.NE.AND.EX P0, PT, R7, RZ, PT, P0 ;  /* 0x000000ff0700720c */ /* 0x000fda0003f05300 */
[----:B------:R-:W-:Y:S05]  /*0f50*/  @!P0 BRA `(.L_x_8) ;  /* 0x0000000000088947 */ /* 0x000fea0003800000 */
[----:B------:R0:W5:Y:S01]  /*0f60*/  LD.E R138, desc[UR38][R6.64] ;  /* 0x00000026068a7980 */ /* 0x000162000c101900 */
[----:B------:R-:W-:Y:S05]  /*0f70*/  BRA `(.L_x_9) ;  /* 0x0000000000247947 */ /* 0x000fea0003800000 */
.L_x_8:
[----:B------:R-:W-:Y:S02]  /*0f80*/  ULDC.64 UR4, c[0x0][0x588] ;  /* 0x0001620000047ab9 */ /* 0x000fe40000000a00 */
[----:B------:R-:W-:-:S04]  /*0f90*/  ISETP.NE.U32.AND P0, PT, RZ, UR4, PT ;  /* 0x00000004ff007c0c */ /* 0x000fc8000bf05070 */
[----:B------:R-:W-:-:S13]  /*0fa0*/  ISETP.NE.AND.EX P0, PT, RZ, UR5, PT, P0 ;  /* 0x00000005ff007c0c */ /* 0x000fda000bf05300 */
[----:B------:R-:W-:Y:S05]  /*0fb0*/  @!P0 BRA `(.L_x_10) ;  /* 0x00000000000c8947 */ /* 0x000fea0003800000 */
[----:B------:R-:W0:Y:S02]  /*0fc0*/  LDC.64 R138, c[0x0][0x588] ;  /* 0x00016200ff8a7b82 */ /* 0x000e240000000a00 */
[----:B0-----:R1:W5:Y:S01]  /*0fd0*/  LDG.E R138, desc[UR38][R138.64] ;  /* 0x000000268a8a7981 */ /* 0x001362000c1e1900 */
[----:B------:R-:W-:Y:S05]  /*0fe0*/  BRA `(.L_x_9) ;  /* 0x0000000000087947 */ /* 0x000fea0003800000 */
.L_x_10:
[----:B------:R-:W-:Y:S02]  /*0ff0*/  ULDC UR4, c[0x0][0x580] ;  /* 0x0001600000047ab9 */ /* 0x000fe40000000800 */
[----:B------:R-:W-:-:S07]  /*1000*/  IMAD.U32 R138, RZ, RZ, UR4 ;  /* 0x00000004ff8a7e24 */ /* 0x000fce000f8e00ff */
.L_x_9:
[----:B------:R-:W-:Y:S02]  /*1010*/  ULDC.64 UR4, c[0x0][0x5a0] ;  /* 0x0001680000047ab9 */ /* 0x000fe40000000a00 */
[----:B------:R-:W-:-:S04]  /*1020*/  ISETP.NE.U32.AND P0, PT, RZ, UR4, PT ;  /* 0x00000004ff007c0c */ /* 0x000fc8000bf05070 */
[----:B------:R-:W-:-:S13]  /*1030*/  ISETP.NE.AND.EX P0, PT, RZ, UR5, PT, P0 ;  /* 0x00000005ff007c0c */ /* 0x000fda000bf05300 */
[----:B------:R-:W-:Y:S05]  /*1040*/  @!P0 BRA `(.L_x_11) ;  /* 0x00000000001c8947 */ /* 0x000fea0003800000 */
[----:B0-----:R-:W0:Y:S02]  /*1050*/  LDC.64 R6, c[0x0][0x5a0] ;  /* 0x00016800ff067b82 */ /* 0x001e240000000a00 */
[----:B0-----:R-:W2:Y:S02]  /*1060*/  LDG.E.64 R6, desc[UR38][R6.64] ;  /* 0x0000002606067981 */ /* 0x001ea4000c1e1b00 */
[----:B--2---:R-:W-:-:S04]  /*1070*/  ISETP.NE.U32.AND P0, PT, R6, RZ, PT ;  /* 0x000000ff0600720c */ /* 0x004fc80003f05070 */
[----:B------:R-:W-:-:S13]  /*1080*/  ISETP.NE.AND.EX P0, PT, R7, RZ, PT, P0 ;  /* 0x000000ff0700720c */ /* 0x000fda0003f05300 */
[----:B------:R-:W-:Y:S05]  /*1090*/  @!P0 BRA `(.L_x_11) ;  /* 0x0000000000088947 */ /* 0x000fea0003800000 */
[----:B-1----:R0:W5:Y:S01]  /*10a0*/  LD.E R139, desc[UR38][R6.64] ;  /* 0x00000026068b7980 */ /* 0x002162000c101900 */
[----:B------:R-:W-:Y:S05]  /*10b0*/  BRA `(.L_x_12) ;  /* 0x0000000000247947 */ /* 0x000fea0003800000 */
.L_x_11:
[----:B------:R-:W-:Y:S02]  /*10c0*/  ULDC.64 UR4, c[0x0][0x590] ;  /* 0x0001640000047ab9 */ /* 0x000fe40000000a00 */
[----:B------:R-:W-:-:S04]  /*10d0*/  ISETP.NE.U32.AND P0, PT, RZ, UR4, PT ;  /* 0x00000004ff007c0c */ /* 0x000fc8000bf05070 */
[----:B------:R-:W-:-:S13]  /*10e0*/  ISETP.NE.AND.EX P0, PT, RZ, UR5, PT, P0 ;  /* 0x00000005ff007c0c */ /* 0x000fda000bf05300 */
[----:B------:R-:W-:Y:S05]  /*10f0*/  @!P0 BRA `(.L_x_13) ;  /* 0x00000000000c8947 */ /* 0x000fea0003800000 */
[----:B0-----:R-:W1:Y:S02]  /*1100*/  LDC.64 R6, c[0x0][0x590] ;  /* 0x00016400ff067b82 */ /* 0x001e640000000a00 */
[----:B-1----:R1:W5:Y:S01]  /*1110*/  LDG.E R139, desc[UR38][R6.64] ;  /* 0x00000026068b7981 */ /* 0x002362000c1e1900 */
[----:B------:R-:W-:Y:S05]  /*1120*/  BRA `(.L_x_12) ;  /* 0x0000000000087947 */ /* 0x000fea0003800000 */
.L_x_13:
[----:B------:R-:W-:Y:S02]  /*1130*/  ULDC UR4, c[0x0][0x584] ;  /* 0x0001610000047ab9 */ /* 0x000fe40000000800 */
[----:B-1----:R-:W-:-:S07]  /*1140*/  IMAD.U32 R139, RZ, RZ, UR4 ;  /* 0x00000004ff8b7e24 */ /* 0x002fce000f8e00ff */
.L_x_12:
[----:B------:R-:W-:-:S13]  /*1150*/  LOP3.LUT P0, RZ, R0, 0xff, RZ, 0xc0, !PT ;  /* 0x000000ff00ff7812 */ /* 0x000fda000780c0ff */
[----:B------:R-:W-:Y:S05]  /*1160*/  @!P0 EXIT ;  /* 0x000000000000894d */ /* 0x000fea0003800000 */
[----:B------:R-:W2:Y:S01]  /*1170*/  LDC R141, c[0x0][0x658] ;  /* 0x00019600ff8d7b82 */ /* 0x000ea20000000800 */
[----:B------:R-:W-:Y:S01]  /*1180*/  ULDC.64 UR6, c[0x0][0x288] ;  /* 0x0000a20000067ab9 */ /* 0x000fe20000000a00 */
[----:B------:R-:W-:Y:S01]  /*1190*/  LOP3.LUT R14, R14, 0x1, RZ, 0xc0, !PT ;  /* 0x000000010e0e7812 */ /* 0x000fe200078ec0ff */
[----:B------:R-:W-:Y:S01]  /*11a0*/  UIADD3 UR4, UR7, 0x1f, URZ ;  /* 0x0000001f07047890 */ /* 0x000fe2000fffe03f */
[----:B------:R-:W-:Y:S01]  /*11b0*/  SHF.R.U32.HI R0, RZ, 0x2, R3 ;  /* 0x00000002ff007819 */ /* 0x000fe20000011603 */
[----:B------:R-:W-:Y:S01]  /*11c0*/  IMAD.U32 R5, RZ, RZ, UR6 ;  /* 0x00000006ff057e24 */ /* 0x000fe2000f8e00ff */
[----:B------:R-:W-:Y:S01]  /*11d0*/  SHF.R.U32.HI R4, RZ, 0x1, R4 ;  /* 0x00000001ff047819 */ /* 0x000fe20000011604 */
[----:B------:R-:W-:Y:S01]  /*11e0*/  USHF.R.S32.HI UR5, URZ, 0x1f, UR4 ;  /* 0x0000001f3f057899 */ /* 0x000fe20008011404 */
[----:B------:R-:W-:Y:S01]  /*11f0*/  LOP3.LUT R140, R3, 0x3, RZ, 0xc0, !PT ;  /* 0x00000003038c7812 */ /* 0x000fe200078ec0ff */
[----:B01----:R-:W-:Y:S01]  /*1200*/  IMAD.SHL.U32 R7, R14, 0x40, RZ ;  /* 0x000000400e077824 */ /* 0x003fe200078e00ff */
[----:B------:R-:W-:Y:S01]  /*1210*/  LOP3.LUT R0, R0, 0x7, RZ, 0xc0, !PT ;  /* 0x0000000700007812 */ /* 0x000fe200078ec0ff */
[----:B------:R-:W-:Y:S01]  /*1220*/  ULEA.HI UR5, UR5, UR4, URZ, 0x5 ;  /* 0x0000000405057291 */ /* 0x000fe2000f8f283f */
[----:B------:R-:W-:Y:S01]  /*1230*/  LOP3.LUT R137, R4, 0x30, RZ, 0xc0, !PT ;  /* 0x0000003004897812 */ /* 0x000fe200078ec0ff */
[----:B------:R-:W-:Y:S01]  /*1240*/  IMAD R140, R140, -0x2, R5 ;  /* 0xfffffffe8c8c7824 */ /* 0x000fe200078e0205 */
[--C-:B------:R-:W-:Y:S01]  /*1250*/  LOP3.LUT R136, R7, 0x40, R0.reuse, 0xe2, !PT ;  /* 0x0000004007887812 */ /* 0x100fe200078ee200 */
[----:B------:R-:W-:Y:S01]  /*1260*/  USHF.R.S32.HI UR43, URZ, 0x5, UR5 ;  /* 0x000000053f2b7899 */ /* 0x000fe20008011405 */
[-C--:B------:R-:W-:Y:S01]  /*1270*/  IADD3 R5, RZ, -R137.reuse, -R0 ;  /* 0x80000089ff057210 */ /* 0x080fe20007ffe800 */
[----:B------:R-:W-:Y:S01]  /*1280*/  IMAD.MOV.U32 R0, RZ, RZ, -0x1 ;  /* 0xffffffffff007424 */ /* 0x000fe200078e00ff */
[C---:B------:R-:W-:Y:S01]  /*1290*/  LOP3.LUT R143, R3.reuse, 0x80, RZ, 0xc0, !PT ;  /* 0x00000080038f7812 */ /* 0x040fe200078ec0ff */
[----:B------:R-:W-:Y:S01]  /*12a0*/  UISETP.LT.AND UP0, UPT, UR43, 0x1, UPT ;  /* 0x000000012b00788c */ /* 0x000fe2000bf01270 */
[----:B------:R-:W-:Y:S01]  /*12b0*/  IMAD.MOV.U32 R4, RZ, RZ, 0x1 ;  /* 0x00000001ff047424 */ /* 0x000fe200078e00ff */
[----:B------:R-:W-:Y:S01]  /*12c0*/  ULDC UR4, c[0x0][0x284] ;  /* 0x0000a10000047ab9 */ /* 0x000fe20000000800 */
[----:B------:R-:W-:Y:S01]  /*12d0*/  IMAD R5, R14, -0x40, R5 ;  /* 0xffffffc00e057824 */ /* 0x000fe200078e0205 */
[----:B------:R-:W-:Y:S01]  /*12e0*/  LOP3.LUT R136, R136, R137, RZ, 0xfc, !PT ;  /* 0x0000008988887212 */ /* 0x000fe200078efcff */
[----:B------:R-:W-:Y:S01]  /*12f0*/  USEL UR44, UR43, 0x1, UP0 ;  /* 0x000000012b2c7887 */ /* 0x000fe20008000000 */
[-C--:B--2---:R-:W-:Y:S01]  /*1300*/  SHF.L.U32 R0, R0, R141.reuse, RZ ;  /* 0x0000008d00007219 */ /* 0x084fe200000006ff */
[----:B------:R-:W-:Y:S01]  /*1310*/  IMAD.SHL.U32 R142, R3, 0x2, RZ ;  /* 0x00000002038e7824 */ /* 0x000fe200078e00ff */
[----:B------:R-:W-:Y:S01]  /*1320*/  SHF.L.U32 R141, R4, R141, RZ ;  /* 0x0000008d048d7219 */ /* 0x000fe200000006ff */
[----:B------:R-:W-:Y:S01]  /*1330*/  VIADD R145, R5, UR4 ;  /* 0x0000000405917c36 */ /* 0x000fe20008000000 */
[----:B------:R-:W-:Y:S01]  /*1340*/  SHF.R.U32.HI R143, RZ, 0x7, R143 ;  /* 0x00000007ff8f7819 */ /* 0x000fe2000001168f */
[----:B------:R-:W-:Y:S01]  /*1350*/  IMAD.MOV.U32 R137, RZ, RZ, RZ ;  /* 0x000000ffff897224 */ /* 0x000fe200078e00ff */
[----:B------:R-:W-:Y:S01]  /*1360*/  LOP3.LUT R144, RZ, R0, RZ, 0x33, !PT ;  /* 0x00000000ff907212 */ /* 0x000fe200078e33ff */
[----:B------:R-:W-:Y:S01]  /*1370*/  UIADD3 UR44, UR43, -UR44, URZ ;  /* 0x8000002c2b2c7290 */ /* 0x000fe2000fffe03f */
[----:B------:R-:W-:Y:S01]  /*1380*/  UMOV UR40, URZ ;  /* 0x0000003f00287c82 */ /* 0x000fe20008000000 */
[----:B------:R-:W-:-:S10]  /*1390*/  UMOV UR41, URZ ;  /* 0x0000003f00297c82 */ /* 0x000fd40008000000 */
.L_x_259:
[----:B0-----:R-:W0:Y:S01]  /*13a0*/  SHFL.IDX PT, R0, R143, RZ, 0x1f ;  /* 0x00001fff8f007589 */ /* 0x001e2200000e0000 */
[----:B-1----:R-:W1:Y:S01]  /*13b0*/  S2UR UR7, SR_CgaCtaId ;  /* 0x00000000000779c3 */ /* 0x002e620000008800 */
[----:B------:R-:W-:Y:S01]  /*13c0*/  UMOV UR6, 0x400 ;  /* 0x0000040000067882 */ /* 0x000fe20000000000 */
[----:B0-----:R-:W-:Y:S01]  /*13d0*/  R2UR UR4, R0 ;  /* 0x00000000000472ca */ /* 0x001fe200000e0000 */
[----:B-1----:R-:W-:-:S12]  /*13e0*/  ULEA UR6, UR7, UR6, 0x18 ;  /* 0x0000000607067291 */ /* 0x002fd8000f8ec03f */
[----:B------:R-:W-:-:S04]  /*13f0*/  ULEA.HI UR5, UR4, UR4, URZ, 0x1 ;  /* 0x0000000404057291 */ /* 0x000fc8000f8f083f */
[----:B------:R-:W-:-:S04]  /*1400*/  ULOP3.LUT UR5, UR5, 0x1ffffe, URZ, 0xc0, !UPT ;  /* 0x001ffffe05057892 */ /* 0x000fc8000f8ec03f */
[----:B------:R-:W-:-:S03]  /*1410*/  UIADD3 UR5, UR4, -UR5, URZ ;  /* 0x8000000504057290 */ /* 0x000fc6000fffe03f */
[----:B------:R-:W-:Y:S01]  /*1420*/  ULDC UR4, c[0x0][0x28c] ;  /* 0x0000a30000047ab9 */ /* 0x000fe20000000800 */
[----:B------:R-:W-:Y:S01]  /*1430*/  ULEA UR5, UR5, UR6, 0xb ;  /* 0x0000000605057291 */ /* 0x000fe2000f8e583f */
[----:B------:R-:W-:-:S03]  /*1440*/  ISETP.LT.AND P0, PT, RZ, UR4, PT ;  /* 0x00000004ff007c0c */ /* 0x000fc6000bf01270 */
[----:B------:R-:W-:-:S04]  /*1450*/  UIADD3 UR5, UR5, 0x200, URZ ;  /* 0x0000020005057890 */ /* 0x000fc8000fffe03f */
[----:B------:R-:W-:-:S04]  /*1460*/  USHF.R.U32.HI UR5, URZ, 0x4, UR5 ;  /* 0x000000043f057899 */ /* 0x000fc80008011605 */
[----:B------:R-:W-:-:S04]  /*1470*/  ULOP3.LUT UR5, UR5, 0x3fff, URZ, 0xc0, !UPT ;  /* 0x00003fff05057892 */ /* 0x000fc8000f8ec03f */
[----:B------:R-:W-:Y:S01]  /*1480*/  ULOP3.LUT UR45, UR5, 0x10000, URZ, 0xfc, !UPT ;  /* 0x00010000052d7892 */ /* 0x000fe2000f8efc3f */
[----:B---3--:R-:W-:Y:S11]  /*1490*/  @P0 BRA `(.L_x_14) ;  /* 0x0000000000400947 */ /* 0x008ff60003800000 */
[----:B------:R-:W-:Y:S01]  /*14a0*/  MOV R0, 0x0 ;  /* 0x0000000000007802 */ /* 0x000fe20000000f00 */
[----:B------:R-:W-:Y:S01]  /*14b0*/  ULDC.64 UR4, c[0x4][0x68] ;  /* 0x01001a0000047ab9 */ /* 0x000fe20000000a00 */
[----:B------:R-:W-:Y:S01]  /*14c0*/  ULDC.64 UR6, c[0x4][0x8] ;  /* 0x0100020000067ab9 */ /* 0x000fe20000000a00 */
[----:B------:R-:W-:Y:S01]  /*14d0*/  IMAD.U32 R4, RZ, RZ, UR4 ;  /* 0x00000004ff047e24 */ /* 0x000fe2000f8e00ff */
[----:B------:R0:W1:Y:S01]  /*14e0*/  LDC.64 R14, c[0x4][R0] ;  /* 0x01000000000e7b82 */ /* 0x0000620000000a00 */
[----:B------:R-:W-:Y:S01]  /*14f0*/  IMAD.U32 R5, RZ, RZ, UR5 ;  /* 0x00000005ff057e24 */ /* 0x000fe2000f8e00ff */
[----:B------:R-:W-:Y:S01]  /*1500*/  ULDC.64 UR4, c[0x4][0x70] ;  /* 0x01001c0000047ab9 */ /* 0x000fe20000000a00 */
[----:B------:R-:W-:Y:S02]  /*1510*/  IMAD.U32 R10, RZ, RZ, UR6 ;  /* 0x00000006ff0a7e24 */ /* 0x000fe4000f8e00ff */
[----:B------:R-:W-:Y:S02]  /*1520*/  IMAD.U32 R6, RZ, RZ, UR4 ;  /* 0x00000004ff067e24 */ /* 0x000fe4000f8e00ff */
[----:B------:R-:W-:-:S02]  /*1530*/  IMAD.U32 R7, RZ, RZ, UR5 ;  /* 0x00000005ff077e24 */ /* 0x000fc4000f8e00ff */
[----:B------:R-:W-:Y:S02]  /*1540*/  IMAD.U32 R11, RZ, RZ, UR7 ;  /* 0x00000007ff0b7e24 */ /* 0x000fe4000f8e00ff */
[----:B------:R-:W-:Y:S02]  /*1550*/  IMAD.MOV.U32 R8, RZ, RZ, 0x1e1 ;  /* 0x000001e1ff087424 */ /* 0x000fe400078e00ff */
[----:B------:R-:W-:Y:S02]  /*1560*/  IMAD.MOV.U32 R12, RZ, RZ, 0x1 ;  /* 0x00000001ff0c7424 */ /* 0x000fe400078e00ff */
[----:B0-----:R-:W-:-:S07]  /*1570*/  IMAD.MOV.U32 R13, RZ, RZ, RZ ;  /* 0x000000ffff0d7224 */ /* 0x001fce00078e00ff */
[----:B------:R-:W-:-:S07]  /*1580*/  LEPC R20, `(.L_x_14) ;  /* 0x000000001014794e */ /* 0x000fce0000000000 */
[----:B-1---5:R-:W-:Y:S05]  /*1590*/  CALL.ABS.NOINC R14 ;  /* 0x000000000e007343 */ /* 0x022fea0003c00000 */
.L_x_14:
[----:B------:R-:W-:-:S04]  /*15a0*/  LOP3.LUT R0, R18, 0x1, RZ, 0xfc, !PT ;  /* 0x0000000112007812 */ /* 0x000fc800078efcff */
[----:B------:R-:W-:-:S13]  /*15b0*/  ISETP.NE.AND P0, PT, R0, 0x3, PT ;  /* 0x000000030000780c */ /* 0x000fda0003f05270 */
[----:B------:R-:W-:Y:S05]  /*15c0*/  @!P0 BRA `(.L_x_15) ;  /* 0x0000000000048947 */ /* 0x000fea0003800000 */
[----:B------:R-:W-:Y:S01]  /*15d0*/  BPT.TRAP 0x1 ;  /* 0x000000040000795c */ /* 0x000fe20000300000 */
.L_x_15:
[----:B------:R-:W0:Y:S01]  /*15e0*/  S2UR UR5, SR_CgaCtaId ;  /* 0x00000000000579c3 */ /* 0x000e220000008800 */
[----:B------:R-:W-:Y:S01]  /*15f0*/  UMOV UR4, 0x400 ;  /* 0x0000040000047882 */ /* 0x000fe20000000000 */
[----:B------:R-:W-:Y:S02]  /*1600*/  IMAD.U32 R0, RZ, RZ, UR40 ;  /* 0x00000028ff007e24 */ /* 0x000fe4000f8e00ff */
[----:B------:R-:W-:-:S03]  /*1610*/  IMAD.U32 R3, RZ, RZ, UR41 ;  /* 0x00000029ff037e24 */ /* 0x000fc6000f8e00ff */
[----:B------:R-:W-:Y:S01]  /*1620*/  SHF.L.U32 R0, R0, 0x1f, RZ ;  /* 0x0000001f00007819 */ /* 0x000fe200000006ff */
[----:B0-----:R-:W-:-:S06]  /*1630*/  ULEA UR4, UR5, UR4, 0x18 ;  /* 0x0000000405047291 */ /* 0x001fcc000f8ec03f */
[----:B------:R-:W-:-:S04]  /*1640*/  IMAD.U32 R6, RZ, RZ, UR4 ;  /* 0x00000004ff067e24 */ /* 0x000fc8000f8e00ff */
[----:B------:R-:W-:-:S04]  /*1650*/  IMAD R3, R3, 0x8, R6 ;  /* 0x0000000803037824 */ /* 0x000fc800078e0206 */
[----:B------:R0:W1:Y:S01]  /*1660*/  SYNCS.PHASECHK.TRANS64.TRYWAIT P1, [R3+URZ], R0 ;  /* 0x00000000030075a7 */ /* 0x000062000802017f */
[----:B------:R-:W-:Y:S05]  /*1670*/  @!P0 BRA `(.L_x_16) ;  /* 0x0000000000048947 */ /* 0x000fea0003800000 */
[----:B------:R-:W-:Y:S01]  /*1680*/  BPT.TRAP 0x1 ;  /* 0x000000040000795c */ /* 0x000fe20000300000 */
.L_x_16:
[----:B------:R-:W-:-:S05]  /*1690*/  IMAD.U32 R4, RZ, RZ, UR44 ;  /* 0x0000002cff047e24 */ /* 0x000fca000f8e00ff */
[----:B------:R-:W-:Y:S01]  /*16a0*/  ISETP.GE.AND P2, PT, R4, 0x1, PT ;  /* 0x000000010400780c */ /* 0x000fe20003f46270 */
[----:B-1----:R-:W-:-:S12]  /*16b0*/  @P1 BRA `(.L_x_17) ;  /* 0x0000000000081947 */ /* 0x002fd80003800000 */
[----:B------:R-:W1:Y:S02]  /*16c0*/  SYNCS.PHASECHK.TRANS64.TRYWAIT P1, [R3+URZ], R0 ;  /* 0x00000000030075a7 */ /* 0x000e64000802017f */
[----:B-1----:R-:W-:Y:S05]  /*16d0*/  @!P1 BRA `(.L_x_18) ;  /* 0x0000008c006c9947 */ /* 0x002fea0003800000 */
.L_x_17:
[----:B------:R-:W-:Y:S05]  /*16e0*/  WARPSYNC.ALL ;  /* 0x0000000000007948 */ /* 0x000fea0003800000 */
[----:B------:R-:W-:Y:S01]  /*16f0*/  R2UR UR4, R6 ;  /* 0x00000000060472ca */ /* 0x000fe200000e0000 */
[----:B------:R-:W-:Y:S01]  /*1700*/  ULEA UR8, UR41, UR45, 0x8 ;  /* 0x0000002d29087291 */ /* 0x000fe2000f8e403f */
[----:B------:R-:W-:Y:S01]  /*1710*/  WARPGROUP.ARRIVE ;  /* 0x00000000000079c5 */ /* 0x000fe20000000000 */
[----:B------:R-:W-:Y:S01]  /*1720*/  UMOV UR9, 0xc0000010 ;  /* 0xc000001000097882 */ /* 0x000fe20000000000 */
[----:B------:R-:W-:Y:S01]  /*1730*/  UMOV UR11, 0xc0000010 ;  /* 0xc0000010000b7882 */ /* 0x000fe20000000000 */
[----:B------:R-:W-:Y:S01]  /*1740*/  UMOV UR21, UR9 ;  /* 0x0000000900157c82 */ /* 0x000fe20008000000 */
[----:B------:R-:W-:Y:S01]  /*1750*/  UMOV UR23, 0xc0000010 ;  /* 0xc000001000177882 */ /* 0x000fe20000000000 */
[----:B------:R-:W-:Y:S01]  /*1760*/  UMOV UR17, UR9 ;  /* 0x0000000900117c82 */ /* 0x000fe20008000000 */
[----:B------:R-:W-:Y:S01]  /*1770*/  UMOV UR20, UR8 ;  /* 0x0000000800147c82 */ /* 0x000fe20008000000 */
[----:B------:R-:W-:Y:S01]  /*1780*/  UMOV UR16, UR8 ;  /* 0x0000000800107c82 */ /* 0x000fe20008000000 */
[----:B------:R-:W-:Y:S01]  /*1790*/  UMOV UR19, 0xc0000010 ;  /* 0xc000001000137882 */ /* 0x000fe20000000000 */
[----:B------:R-:W-:Y:S01]  /*17a0*/  UMOV UR12, UR8 ;  /* 0x00000008000c7c82 */ /* 0x000fe20008000000 */
[----:B------:R-:W-:Y:S01]  /*17b0*/  UMOV UR13, UR9 ;  /* 0x00000009000d7c82 */ /* 0x000fe20008000000 */
[----:B------:R-:W-:Y:S01]  /*17c0*/  UIADD3 UR4, UR4, 0x14200, URZ ;  /* 0x0001420004047890 */ /* 0x000fe2000fffe03f */
[----:B------:R-:W-:-:S03]  /*17d0*/  UMOV UR15, 0xc0000010 ;  /* 0xc0000010000f7882 */ /* 0x000fc60000000000 */
[----:B------:R-:W-:-:S04]  /*17e0*/  USHF.R.U32.HI UR4, URZ, 0x4, UR4 ;  /* 0x000000043f047899 */ /* 0x000fc80008011604 */
[----:B------:R-:W-:-:S04]  /*17f0*/  ULOP3.LUT UR4, UR4, 0x3fff, URZ, 0xc0, !UPT ;  /* 0x00003fff04047892 */ /* 0x000fc8000f8ec03f */
[----:B------:R-:W-:-:S04]  /*1800*/  ULOP3.LUT UR4, UR4, 0x10000, URZ, 0xfc, !UPT ;  /* 0x0001000004047892 */ /* 0x000fc8000f8efc3f */
[----:B------:R-:W-:-:S04]  /*1810*/  UIMAD UR5, UR41, 0x1c0, UR4 ;  /* 0x000001c0290578a4 */ /* 0x000fc8000f8e0204 */
[----:B------:R-:W-:Y:S02]  /*1820*/  UIADD3 UR6, UR5, 0x40, URZ ;  /* 0x0000004005067890 */ /* 0x000fe4000fffe03f */
[----:B------:R-:W-:Y:S02]  /*1830*/  UIADD3 UR22, UR5, 0x80, URZ ;  /* 0x0000008005167890 */ /* 0x000fe4000fffe03f */
[----:B------:R-:W-:Y:S01]  /*1840*/  UMOV UR10, UR5 ;  /* 0x00000005000a7c82 */ /* 0x000fe20008000000 */
[----:B------:R-:W-:Y:S01]  /*1850*/  UIADD3 UR18, UR5, 0xc0, URZ ;  /* 0x000000c005127890 */ /* 0x000fe2000fffe03f */
[----:B------:R-:W-:Y:S01]  /*1860*/  IGMMA.64x32x32.S8.S8 R120, gdesc[UR8], RZ, !UPT, gsb0 ;  /* 0x01200000087879f1 */ /* 0x000fe2000c0410ff */
[----:B------:R-:W-:Y:S01]  /*1870*/  UMOV UR10, UR6 ;  /* 0x00000006000a7c82 */ /* 0x000fe20008000000 */
[----:B------:R-:W-:Y:S01]  /*1880*/  UMOV UR11, 0xc0000010 ;  /* 0xc0000010000b7882 */ /* 0x000fe20000000000 */
[----:B------:R-:W-:Y:S01]  /*1890*/  UIADD3 UR14, UR5, 0x100, URZ ;  /* 0x00000100050e7890 */ /* 0x000fe2000fffe03f */
[----:B------:R-:W-:-:S02]  /*18a0*/  WARPGROUP.DEPBAR.LE gsb0, 0x0 ;  /* 0x00008000000079c5 */ /* 0x000fc40000010000 */
[----:B------:R-:W-:-:S06]  /*18b0*/  WARPGROUP.ARRIVE ;  /* 0x00000000000079c5 */ /* 0x000fcc0000000000 */
[----:B------:R-:W-:Y:S01]  /*18c0*/  IGMMA.64x32x32.S8.S8 R104, gdesc[UR8], RZ, !UPT, gsb0 ;  /* 0x01200000086879f1 */ /* 0x000fe2000c0410ff */
[----:B------:R-:W-:Y:S01]  /*18d0*/  UIADD3 UR10, UR5, 0x140, URZ ;  /* 0x00000140050a7890 */ /* 0x000fe2000fffe03f */
[----:B------:R-:W-:Y:S01]  /*18e0*/  UMOV UR11, 0xc0000010 ;  /* 0xc0000010000b7882 */ /* 0x000fe20000000000 */
[----:B------:R-:W-:Y:S01]  /*18f0*/  UIADD3 UR5, UR5, 0x180, URZ ;  /* 0x0000018005057890 */ /* 0x000fe2000fffe03f */
[----:B------:R-:W-:Y:S02]  /*1900*/  WARPGROUP.DEPBAR.LE gsb0, 0x0 ;  /* 0x00008000000079c5 */ /* 0x000fe40000010000 */
[----:B------:R-:W-:-:S06]  /*1910*/  WARPGROUP.ARRIVE ;  /* 0x00000000000079c5 */ /* 0x000fcc0000000000 */
[----:B------:R-:W-:Y:S03]  /*1920*/  IGMMA.64x32x32.S8.S8 R88, gdesc[UR20], RZ, !UPT, gsb0 ;  /* 0x01200000145879f1 */ /* 0x000fe6000c0410ff */
        /* <DEDUP_REMOVED lines=8> */
[----:B------:R-:W-:Y:S01]  /*19b0*/  IGMMA.64x32x32.S8.S8 R40, gdesc[UR8], RZ, !UPT, gsb0 ;  /* 0x01200000082879f1 */ /* 0x000fe2000c0410ff */
[----:B------:R-:W-:Y:S01]  /*19c0*/  UMOV UR10, UR5 ;  /* 0x00000005000a7c82 */ /* 0x000fe20008000000 */
[----:B------:R-:W-:Y:S01]  /*19d0*/  UMOV UR11, 0xc0000010 ;  /* 0xc0000010000b7882 */ /* 0x000fe20000000000 */
[----:B------:R-:W-:Y:S02]  /*19e0*/  WARPGROUP.DEPBAR.LE gsb0, 0x0 ;  /* 0x00008000000079c5 */ /* 0x000fe40000010000 */
[----:B------:R-:W-:-:S06]  /*19f0*/  WARPGROUP.ARRIVE ;  /* 0x00000000000079c5 */ /* 0x000fcc0000000000 */
[----:B------:R-:W-:Y:S03]  /*1a00*/  IGMMA.64x32x32.S8.S8 R24, gdesc[UR8], RZ, !UPT, gsb0 ;  /* 0x01200000081879f1 */ /* 0x000fe6000c0410ff */
[----:B------:R-:W-:Y:S02]  /*1a10*/  WARPGROUP.DEPBAR.LE gsb0, 0x0 ;  /* 0x00008000000079c5 */ /* 0x000fe40000010000 */
[----:B------:R-:W-:Y:S05]  /*1a20*/  @!P2 BRA `(.L_x_19) ;  /* 0x00000004005ca947 */ /* 0x000fea0003800000 */
[----:B------:R-:W-:Y:S01]  /*1a30*/  UIADD3 UR5, UR41, 0x1, URZ ;  /* 0x0000000129057890 */ /* 0x000fe2000fffe03f */
[----:B01----:R-:W-:Y:S02]  /*1a40*/  IMAD.U32 R0, RZ, RZ, UR44 ;  /* 0x0000002cff007e24 */ /* 0x003fe4000f8e00ff */
[----:B------:R-:W-:Y:S01]  /*1a50*/  IMAD.U32 R3, RZ, RZ, UR41 ;  /* 0x00000029ff037e24 */ /* 0x000fe2000f8e00ff */
[----:B------:R-:W-:-:S04]  /*1a60*/  UISETP.NE.AND UP0, UPT, UR5, 0x14, UPT ;  /* 0x000000140500788c */ /* 0x000fc8000bf05270 */
[----:B------:R-:W-:Y:S02]  /*1a70*/  USEL UR6, URZ, 0x1, UP0 ;  /* 0x000000013f067887 */ /* 0x000fe40008000000 */
[----:B------:R-:W-:Y:S02]  /*1a80*/  USEL UR5, UR5, URZ, UP0 ;  /* 0x0000003f05057287 */ /* 0x000fe40008000000 */
[----:B------:R-:W-:-:S06]  /*1a90*/  ULOP3.LUT UR6, UR40, UR6, URZ, 0x3c, !UPT ;  /* 0x0000000628067292 */ /* 0x000fcc000f8e3c3f */
[----:B------:R-:W-:-:S07]  /*1aa0*/  IMAD.U32 R7, RZ, RZ, UR6 ;  /* 0x00000006ff077e24 */ /* 0x000fce000f8e00ff */
.L_x_26:
[----:B0-----:R-:W-:Y:S05]  /*1ab0*/  @!P0 BRA `(.L_x_20) ;  /* 0x0000000000048947 */ /* 0x001fea0003800000 */
[----:B------:R-:W-:Y:S01]  /*1ac0*/  BPT.TRAP 0x1 ;  /* 0x000000040000795c */ /* 0x000fe20000300000 */
.L_x_20:
[----:B------:R-:W0:Y:S01]  /*1ad0*/  S2UR UR7, SR_CgaCtaId ;  /* 0x00000000000779c3 */ /* 0x000e220000008800 */
[----:B------:R-:W-:Y:S01]  /*1ae0*/  UMOV UR6, 0x400 ;  /* 0x0000040000067882 */ /* 0x000fe20000000000 */
[----:B------:R-:W-:Y:S01]  /*1af0*/  IMAD.U32 R5, RZ, RZ, UR5 ;  /* 0x00000005ff057e24 */ /* 0x000fe2000f8e00ff */
[----:B------:R-:W-:Y:S01]  /*1b00*/  SHF.L.U32 R4, R7, 0x1f, RZ ;  /* 0x0000001f07047819 */ /* 0x000fe200000006ff */
[----:B0-----:R-:W-:-:S06]  /*1b10*/  ULEA UR6, UR7, UR6, 0x18 ;  /* 0x0000000607067291 */ /* 0x001fcc000f8ec03f */
[----:B------:R-:W-:-:S04]  /*1b20*/  IMAD.U32 R6, RZ, RZ, UR6 ;  /* 0x00000006ff067e24 */ /* 0x000fc8000f8e00ff */
[----:B------:R-:W-:-:S04]  /*1b30*/  IMAD R5, R5, 0x8, R6 ;  /* 0x0000000805057824 */ /* 0x000fc800078e0206 */
[----:B------:R0:W1:Y:S01]  /*1b40*/  SYNCS.PHASECHK.TRANS64.TRYWAIT P1, [R5+URZ], R4 ;  /* 0x00000004050075a7 */ /* 0x000062000802017f */
[----:B------:R-:W-:Y:S05]  /*1b50*/  @!P0 BRA `(.L_x_21) ;  /* 0x0000000000048947 */ /* 0x000fea0003800000 */
[----:B------:R-:W-:Y:S01]  /*1b60*/  BPT.TRAP 0x1 ;  /* 0x000000040000795c */ /* 0x000fe20000300000 */
.L_x_21:
[----:B-1----:R-:W-:Y:S05]  /*1b70*/  @P1 BRA `(.L_x_22) ;  /* 0x0000000000081947 */ /* 0x002fea0003800000 */
[----:B------:R-:W1:Y:S02]  /*1b80*/  SYNCS.PHASECHK.TRANS64.TRYWAIT P1, [R5+URZ], R4 ;  /* 0x00000004050075a7 */ /* 0x000e64000802017f */
[----:B-1----:R-:W-:Y:S05]  /*1b90*/  @!P1 BRA `(.L_x_23) ;  /* 0x0000008800509947 */ /* 0x002fea0003800000 */
.L_x_22:
[----:B------:R-:W-:Y:S01]  /*1ba0*/  ULEA UR8, UR5, UR45, 0x8 ;  /* 0x0000002d05087291 */ /* 0x000fe2000f8e403f */
[----:B------:R-:W-:Y:S01]  /*1bb0*/  WARPGROUP.ARRIVE ;  /* 0x00000000000079c5 */ /* 0x000fe20000000000 */
[----:B------:R-:W-:Y:S01]  /*1bc0*/  UIMAD UR6, UR5, 0x1c0, UR4 ;  /* 0x000001c0050678a4 */ /* 0x000fe2000f8e0204 */
[----:B------:R-:W-:Y:S01]  /*1bd0*/  UMOV UR9, 0xc0000010 ;  /* 0xc000001000097882 */ /* 0x000fe20000000000 */
[----:B------:R-:W-:Y:S02]  /*1be0*/  UMOV UR11, 0xc0000010 ;  /* 0xc0000010000b7882 */ /* 0x000fe40000000000 */
[----:B------:R-:W-:Y:S02]  /*1bf0*/  UIADD3 UR7, UR6, 0x40, URZ ;  /* 0x0000004006077890 */ /* 0x000fe4000fffe03f */
[----:B------:R-:W-:Y:S02]  /*1c00*/  UIADD3 UR12, UR6, 0x80, URZ ;  /* 0x00000080060c7890 */ /* 0x000fe4000fffe03f */
[----:B------:R-:W-:Y:S01]  /*1c10*/  UMOV UR10, UR6 ;  /* 0x00000006000a7c82 */ /* 0x000fe20008000000 */
[----:B------:R-:W-:Y:S01]  /*1c20*/  UIADD3 UR13, UR6, 0xc0, URZ ;  /* 0x000000c0060d7890 */ /* 0x000fe2000fffe03f */
[----:B------:R-:W-:Y:S01]  /*1c30*/  IGMMA.64x32x32.S8.S8 R120, gdesc[UR8], R120, gsb0 ;  /* 0x01200000087879f1 */ /* 0x000fe20008041078 */
[----:B------:R-:W-:Y:S01]  /*1c40*/  UMOV UR10, UR7 ;  /* 0x00000007000a7c82 */ /* 0x000fe20008000000 */
[----:B------:R-:W-:Y:S01]  /*1c50*/  UMOV UR11, 0xc0000010 ;  /* 0xc0000010000b7882 */ /* 0x000fe20000000000 */
[----:B------:R-:W-:Y:S01]  /*1c60*/  UIADD3 UR7, UR6, 0x100, URZ ;  /* 0x0000010006077890 */ /* 0x000fe2000fffe03f */
[----:B------:R-:W-:-:S02]  /*1c70*/  WARPGROUP.DEPBAR.LE gsb0, 0x0 ;  /* 0x00008000000079c5 */ /* 0x000fc40000010000 */
[----:B------:R-:W-:-:S06]  /*1c80*/  WARPGROUP.ARRIVE ;  /* 0x00000000000079c5 */ /* 0x000fcc0000000000 */
[----:B------:R-:W-:Y:S01]  /*1c90*/  IGMMA.64x32x32.S8.S8 R104, gdesc[UR8], R104, gsb0 ;  /* 0x01200000086879f1 */ /* 0x000fe20008041068 */
[----:B------:R-:W-:Y:S01]  /*1ca0*/  UMOV UR10, UR12 ;  /* 0x0000000c000a7c82 */ /* 0x000fe20008000000 */
[----:B------:R-:W-:Y:S01]  /*1cb0*/  UMOV UR11, 0xc0000010 ;  /* 0xc0000010000b7882 */ /* 0x000fe20000000000 */
[----:B------:R-:W-:Y:S02]  /*1cc0*/  UIADD3 UR12, UR6, 0x140, URZ ;  /* 0x00000140060c7890 */ /* 0x000fe4000fffe03f */
[----:B------:R-:W-:Y:S01]  /*1cd0*/  UIADD3 UR6, UR6, 0x180, URZ ;  /* 0x0000018006067890 */ /* 0x000fe2000fffe03f */
[----:B------:R-:W-:Y:S02]  /*1ce0*/  WARPGROUP.DEPBAR.LE gsb0, 0x0 ;  /* 0x00008000000079c5 */ /* 0x000fe40000010000 */
[----:B------:R-:W-:-:S06]  /*1cf0*/  WARPGROUP.ARRIVE ;  /* 0x00000000000079c5 */ /* 0x000fcc0000000000 */
[----:B------:R-:W-:Y:S01]  /*1d00*/  IGMMA.64x32x32.S8.S8 R88, gdesc[UR8], R88, gsb0 ;  /* 0x01200000085879f1 */ /* 0x000fe20008041058 */
[----:B------:R-:W-:Y:S01]  /*1d10*/  UMOV UR10, UR13 ;  /* 0x0000000d000a7c82 */ /* 0x000fe20008000000 */
[----:B------:R-:W-:Y:S01]  /*1d20*/  UMOV UR11, 0xc0000010 ;  /* 0xc0000010000b7882 */ /* 0x000fe20000000000 */
        /* <DEDUP_REMOVED lines=17> */
[----:B------:R-:W-:Y:S03]  /*1e40*/  IGMMA.64x32x32.S8.S8 R24, gdesc[UR8], R24, gsb0 ;  /* 0x01200000081879f1 */ /* 0x000fe60008041018 */
[----:B------:R-:W-:Y:S02]  /*1e50*/  WARPGROUP.DEPBAR.LE gsb0, 0x0 ;  /* 0x00008000000079c5 */ /* 0x000fe40000010000 */
[----:B------:R-:W-:Y:S05]  /*1e60*/  @!P0 BRA `(.L_x_24) ;  /* 0x0000000000048947 */ /* 0x000fea0003800000 */
[----:B------:R-:W-:Y:S01]  /*1e70*/  BPT.TRAP 0x1 ;  /* 0x000000040000795c */ /* 0x000fe20000300000 */
.L_x_24:
[----:B01----:R-:W-:Y:S01]  /*1e80*/  IMAD R4, R3, 0x8, R6 ;  /* 0x0000000803047824 */ /* 0x003fe200078e0206 */
[----:B------:R-:W-:-:S03]  /*1e90*/  ISETP.GT.U32.AND P1, PT, R18, 0x1, PT ;  /* 0x000000011200780c */ /* 0x000fc60003f24070 */
[----:B------:R-:W-:-:S05]  /*1ea0*/  VIADD R4, R4, 0xa0 ;  /* 0x000000a004047836 */ /* 0x000fca0000000000 */
[----:B------:R-:W-:-:S04]  /*1eb0*/  PRMT R4, RZ, 0x654, R4 ;  /* 0x00000654ff047816 */ /* 0x000fc80000000004 */
[----:B------:R0:W-:Y:S01]  /*1ec0*/  SYNCS.ARRIVE.TRANS64.RED.A1T0 RZ, [R4+URZ], RZ ;  /* 0x000000ff04ff79a7 */ /* 0x0001e2000810043f */
[----:B------:R-:W-:Y:S05]  /*1ed0*/  @P1 BRA `(.L_x_25) ;  /* 0x0000000000041947 */ /* 0x000fea0003800000 */
[----:B------:R-:W-:Y:S01]  /*1ee0*/  BPT.TRAP 0x1 ;  /* 0x000000040000795c */ /* 0x000fe20000300000 */
.L_x_25:
[----:B------:R-:W-:Y:S01]  /*1ef0*/  UIADD3 UR5, UR5, 0x1, URZ ;  /* 0x0000000105057890 */ /* 0x000fe2000fffe03f */
[C---:B------:R-:W-:Y:S01]  /*1f00*/  ISETP.GT.AND P2, PT, R0.reuse, 0x1, PT ;  /* 0x000000010000780c */ /* 0x040fe20003f44270 */
[----:B------:R-:W-:Y:S02]  /*1f10*/  VIADD R3, R3, 0x1 ;  /* 0x0000000103037836 */ /* 0x000fe40000000000 */
[----:B------:R-:W-:Y:S01]  /*1f20*/  UISETP.NE.AND UP0, UPT, UR5, 0x14, UPT ;  /* 0x000000140500788c */ /* 0x000fe2000bf05270 */
[----:B------:R-:W-:Y:S02]  /*1f30*/  VIADD R0, R0, 0xffffffff ;  /* 0xffffffff00007836 */ /* 0x000fe40000000000 */
[C---:B------:R-:W-:Y:S01]  /*1f40*/  ISETP.NE.AND P1, PT, R3.reuse, 0x14, PT ;  /* 0x000000140300780c */ /* 0x040fe20003f25270 */
[----:B------:R-:W-:Y:S02]  /*1f50*/  USEL UR6, URZ, 0x1, UP0 ;  /* 0x000000013f067887 */ /* 0x000fe40008000000 */
[----:B------:R-:W-:Y:S01]  /*1f60*/  USEL UR5, UR5, URZ, UP0 ;  /* 0x0000003f05057287 */ /* 0x000fe20008000000 */
[----:B------:R-:W-:-:S03]  /*1f70*/  SEL R3, R3, RZ, P1 ;  /* 0x000000ff03037207 */ /* 0x000fc60000800000 */
[----:B------:R-:W-:Y:S01]  /*1f80*/  LOP3.LUT R7, R7, UR6, RZ, 0x3c, !PT ;  /* 0x0000000607077c12 */ /* 0x000fe2000f8e3cff */
[----:B------:R-:W-:Y:S07]  /*1f90*/  @P2 BRA `(.L_x_26) ;  /* 0xfffffff800c42947 */ /* 0x000fee000383ffff */
.L_x_19:
[----:B01----:R-:W0:Y:S02]  /*1fa0*/  LDC R0, c[0x0][0x28c] ;  /* 0x0000a300ff007b82 */ /* 0x003e240000000800 */
[----:B0-----:R-:W-:-:S13]  /*1fb0*/  ISETP.GE.AND P1, PT, R0, 0x1, PT ;  /* 0x000000010000780c */ /* 0x001fda0003f26270 */
[----:B------:R-:W-:Y:S05]  /*1fc0*/  @!P1 BRA `(.L_x_27) ;  /* 0x0000000000389947 */ /* 0x000fea0003800000 */
[----:B------:R-:W-:Y:S05]  /*1fd0*/  @!P0 BRA `(.L_x_28) ;  /* 0x0000000000048947 */ /* 0x000fea0003800000 */
[----:B------:R-:W-:Y:S01]  /*1fe0*/  BPT.TRAP 0x1 ;  /* 0x000000040000795c */ /* 0x000fe20000300000 */
.L_x_28:
[----:B------:R-:W-:Y:S01]  /*1ff0*/  UIADD3 UR6, UR44, UR41, URZ ;  /* 0x000000292c067290 */ /* 0x000fe2000fffe03f */
[----:B------:R-:W-:-:S03]  /*2000*/  ISETP.GT.U32.AND P0, PT, R18, 0x1, PT ;  /* 0x000000011200780c */ /* 0x000fc60003f04070 */
[----:B------:R-:W-:-:S04]  /*2010*/  UIMAD.WIDE.U32 UR4, UR6, -0x33333333, URZ ;  /* 0xcccccccd060478a5 */ /* 0x000fc8000f8e003f */
[----:B------:R-:W-:-:S04]  /*2020*/  USHF.R.U32.HI UR4, URZ, 0x4, UR5 ;  /* 0x000000043f047899 */ /* 0x000fc80008011605 */
[----:B------:R-:W-:-:S06]  /*2030*/  UIMAD UR6, UR4, -0x14, UR6 ;  /* 0xffffffec040678a4 */ /* 0x000fcc000f8e0206 */
[----:B------:R-:W-:-:S04]  /*2040*/  IMAD.U32 R3, RZ, RZ, UR6 ;  /* 0x00000006ff037e24 */ /* 0x000fc8000f8e00ff */
[----:B------:R-:W-:-:S04]  /*2050*/  IMAD R0, R3, 0x8, R6 ;  /* 0x0000000803007824 */ /* 0x000fc800078e0206 */
[----:B------:R-:W-:-:S05]  /*2060*/  VIADD R0, R0, 0xa0 ;  /* 0x000000a000007836 */ /* 0x000fca0000000000 */
[----:B------:R-:W-:-:S04]  /*2070*/  PRMT R0, RZ, 0x654, R0 ;  /* 0x00000654ff007816 */ /* 0x000fc80000000000 */
[----:B------:R0:W-:Y:S01]  /*2080*/  SYNCS.ARRIVE.TRANS64.RED.A1T0 RZ, [R0+URZ], RZ ;  /* 0x000000ff00ff79a7 */ /* 0x0001e2000810043f */
[----:B------:R-:W-:Y:S05]  /*2090*/  @P0 BRA `(.L_x_27) ;  /* 0x0000000000040947 */ /* 0x000fea0003800000 */
[----:B------:R-:W-:Y:S01]  /*20a0*/  BPT.TRAP 0x1 ;  /* 0x000000040000795c */ /* 0x000fe20000300000 */
.L_x_27:
[----:B------:R-:W-:Y:S01]  /*20b0*/  IMAD R11, R22, 0xe0, RZ ;  /* 0x000000e0160b7824 */ /* 0x000fe200078e02ff */
[----:B------:R-:W-:Y:S01]  /*20c0*/  UIADD3 UR41, UR43, UR41, URZ ;  /* 0x000000292b297290 */ /* 0x000fe2000fffe03f */
[----:B------:R-:W-:Y:S01]  /*20d0*/  IMAD.SHL.U32 R10, R23, 0x80, RZ ;  /* 0x00000080170a7824 */ /* 0x000fe200078e00ff */
[----:B------:R-:W-:Y:S01]  /*20e0*/  ULDC UR7, c[0x0][0x288] ;  /* 0x0000a20000077ab9 */ /* 0x000fe20000000800 */
[----:B------:R-:W-:Y:S01]  /*20f0*/  ULDC UR10, c[0x0][0x284] ;  /* 0x0000a100000a7ab9 */ /* 0x000fe20000000800 */
[----:B------:R-:W-:Y:S01]  /*2100*/  UISETP.GT.U32.AND UP0, UPT, UR41, 0x13, UPT ;  /* 0x000000132900788c */ /* 0x000fe2000bf04070 */
[C---:B------:R-:W-:Y:S01]  /*2110*/  ISETP.GE.AND P0, PT, R11.reuse, UR7, PT ;  /* 0x000000070b007c0c */ /* 0x040fe2000bf06270 */
[----:B------:R-:W-:Y:S01]  /*2120*/  UISETP.GE.U32.AND UP1, UPT, UR43, 0x14, UPT ;  /* 0x000000142b00788c */ /* 0x000fe2000bf26070 */
[----:B------:R-:W-:Y:S01]  /*2130*/  SHF.R.S32.HI R14, RZ, 0x1f, R19 ;  /* 0x0000001fff0e7819 */ /* 0x000fe20000011413 */
[----:B------:R-:W-:Y:S01]  /*2140*/  UISETP.LT.U32.AND UP0, UPT, UR43, 0x14, UP0 ;  /* 0x000000142b00788c */ /* 0x000fe20008701070 */
[----:B------:R-:W-:Y:S01]  /*2150*/  ISETP.GE.OR P0, PT, R10, UR10, P0 ;  /* 0x0000000a0a007c0c */ /* 0x000fe20008706670 */
[----:B------:R-:W-:Y:S01]  /*2160*/  UIMAD.WIDE.U32 UR4, UR41, -0x33333333, URZ ;  /* 0xcccccccd290478a5 */ /* 0x000fe2000f8e003f */
[----:B------:R-:W-:Y:S01]  /*2170*/  LOP3.LUT R8, R11, 0x6, R142, 0xf8, !PT ;  /* 0x000000060b087812 */ /* 0x000fe200078ef88e */
[----:B------:R-:W-:Y:S01]  /*2180*/  USEL UR6, URZ, 0x1, !UP0 ;  /* 0x000000013f067887 */ /* 0x000fe2000c000000 */
[----:B------:R-:W-:-:S02]  /*2190*/  ULDC.64 UR8, c[0x0][0x5d0] ;  /* 0x0001740000087ab9 */ /* 0x000fc40000000a00 */
[----:B------:R-:W-:Y:S01]  /*21a0*/  SHF.R.S32.HI R9, RZ, 0x1f, R8 ;  /* 0x0000001fff097819 */ /* 0x000fe20000011408 */
[----:B0-----:R-:W-:Y:S01]  /*21b0*/  IMAD R0, R14, UR8, RZ ;  /* 0x000000080e007c24 */ /* 0x001fe2000f8e02ff */
[----:B------:R-:W-:Y:S02]  /*21c0*/  USHF.R.U32.HI UR4, URZ, 0x4, UR5 ;  /* 0x000000043f047899 */ /* 0x000fe40008011605 */
[----:B------:R-:W-:Y:S01]  /*21d0*/  ULOP3.LUT UR40, UR40, UR6, URZ, 0x3c, !UPT ;  /* 0x0000000628287292 */ /* 0x000fe2000f8e3c3f */
[C---:B------:R-:W-:Y:S01]  /*21e0*/  IMAD R3, R19.reuse, UR9, R0 ;  /* 0x0000000913037c24 */ /* 0x040fe2000f8e0200 */
[----:B------:R-:W-:Y:S01]  /*21f0*/  UIMAD UR41, UR4, -0x14, UR41 ;  /* 0xffffffec042978a4 */ /* 0x000fe2000f8e0229 */
[----:B------:R-:W-:Y:S01]  /*2200*/  IMAD.WIDE.U32 R4, R19, UR8, R8 ;  /* 0x0000000813047c25 */ /* 0x000fe2000f8e0008 */
[----:B------:R-:W-:-:S03]  /*2210*/  @UP1 ULOP3.LUT UR40, UR40, 0x1, UR4, 0x78, !UPT ;  /* 0x0000000128281892 */ /* 0x000fc6000f8e7804 */
[----:B------:R-:W-:Y:S02]  /*2220*/  IMAD.IADD R5, R5, 0x1, R3 ;  /* 0x0000000105057824 */ /* 0x000fe400078e0203 */
[----:B------:R-:W-:Y:S01]  /*2230*/  IMAD.MOV.U32 R0, RZ, RZ, -0x1 ;  /* 0xffffffffff007424 */ /* 0x000fe200078e00ff */
[----:B------:R-:W-:Y:S06]  /*2240*/  @P0 BRA `(.L_x_29) ;  /* 0x0000005c005c0947 */ /* 0x000fec0003800000 */
[----:B------:R-:W0:Y:S01]  /*2250*/  LDC.64 R12, c[0x0][0x5c8] ;  /* 0x00017200ff0c7b82 */ /* 0x000e220000000a00 */
[----:B------:R-:W-:Y:S01]  /*2260*/  IMAD.WIDE R20, R23, 0x80, R136 ;  /* 0x0000008017147825 */ /* 0x000fe200078e0288 */
[----:B------:R-:W-:Y:S01]  /*2270*/  ULDC.64 UR4, c[0x0][0x5c0] ;  /* 0x0001700000047ab9 */ /* 0x000fe20000000a00 */
[----:B------:R-:W-:Y:S02]  /*2280*/  BSSY B0, `(.L_x_29) ;  /* 0x00005d3000007945 */ /* 0x000fe40003800000 */
[-C--:B0-----:R-:W-:Y:S02]  /*2290*/  IMAD R3, R21, R12.reuse, RZ ;  /* 0x0000000c15037224 */ /* 0x081fe400078e02ff */
[----:B------:R-:W-:-:S04]  /*22a0*/  IMAD.WIDE.U32 R4, R20, R12, R4 ;  /* 0x0000000c14047225 */ /* 0x000fc800078e0004 */
[----:B------:R-:W-:Y:S01]  /*22b0*/  IMAD R3, R20, R13, R3 ;  /* 0x0000000d14037224 */ /* 0x000fe200078e0203 */
[----:B------:R-:W-:-:S03]  /*22c0*/  IADD3 R4, P0, R4, UR4, RZ ;  /* 0x0000000404047c10 */ /* 0x000fc6000ff1e0ff */
[----:B------:R-:W-:Y:S01]  /*22d0*/  IMAD.IADD R3, R5, 0x1, R3 ;  /* 0x0000000105037824 */ /* 0x000fe200078e0203 */
[----:B------:R-:W-:-:S04]  /*22e0*/  LEA R6, P1, R12, R4, 0x3 ;  /* 0x000000040c067211 */ /* 0x000fc800078218ff */
[----:B------:R-:W-:Y:S01]  /*22f0*/  IADD3.X R5, R3, UR5, RZ, P0, !PT ;  /* 0x0000000503057c10 */ /* 0x000fe200087fe4ff */
[----:B------:R-:W-:Y:S01]  /*2300*/  IMAD.IADD R3, R145, 0x1, -R10 ;  /* 0x0000000191037824 */ /* 0x000fe200078e0a0a */
[----:B-----5:R-:W-:Y:S02]  /*2310*/  ISETP.NE.AND P0, PT, R139, RZ, PT ;  /* 0x000000ff8b00720c */ /* 0x020fe40003f05270 */
[----:B------:R-:W-:Y:S01]  /*2320*/  LEA.HI.X R7, R12, R5, R13, 0x3, P1 ;  /* 0x000000050c077211 */ /* 0x000fe200008f1c0d */
[----:B------:R-:W-:-:S10]  /*2330*/  IMAD.IADD R12, R140, 0x1, -R11 ;  /* 0x000000018c0c7824 */ /* 0x000fd400078e0a0b */
[----:B------:R-:W-:Y:S05]  /*2340*/  @!P0 BRA `(.L_x_30) ;  /* 0x0000004000f88947 */ /* 0x000fea0003800000 */
[----:B------:R-:W0:Y:S01]  /*2350*/  LDC.64 R150, c[0x0][0x5b0] ;  /* 0x00016c00ff967b82 */ /* 0x000e220000000a00 */
[----:B------:R-:W-:Y:S01]  /*2360*/  ULDC.64 UR4, c[0x0][0x5b8] ;  /* 0x00016e0000047ab9 */ /* 0x000fe20000000a00 */
[----:B------:R-:W-:Y:S01]  /*2370*/  ISETP.GE.AND P0, PT, R3, 0x1, PT ;  /* 0x000000010300780c */ /* 0x000fe20003f06270 */
[----:B------:R-:W-:Y:S01]  /*2380*/  IMAD R10, R14, UR4, RZ ;  /* 0x000000040e0a7c24 */ /* 0x000fe2000f8e02ff */
[----:B------:R-:W-:Y:S01]  /*2390*/  BSSY B1, `(.L_x_31) ;  /* 0x000000e000017945 */ /* 0x000fe20003800000 */
[C---:B------:R-:W-:Y:S01]  /*23a0*/  IMAD.WIDE.U32 R22, R19.reuse, UR4, R8 ;  /* 0x0000000413167c25 */ /* 0x040fe2000f8e0008 */
[----:B------:R-:W-:Y:S02]  /*23b0*/  ISETP.LT.OR P4, PT, R12, 0x1, !P0 ;  /* 0x000000010c00780c */ /* 0x000fe40004781670 */
[----:B------:R-:W1:Y:S01]  /*23c0*/  LDC.64 R152, c[0x0][0x5a8] ;  /* 0x00016a00ff987b82 */ /* 0x000e620000000a00 */
[----:B------:R-:W-:Y:S02]  /*23d0*/  IMAD R15, R19, UR5, R10 ;  /* 0x00000005130f7c24 */ /* 0x000fe4000f8e020a */
[----:B------:R-:W-:-:S02]  /*23e0*/  IMAD.MOV.U32 R14, RZ, RZ, R22 ;  /* 0x000000ffff0e7224 */ /* 0x000fc400078e0016 */
[----:B------:R-:W-:Y:S02]  /*23f0*/  IMAD.IADD R15, R23, 0x1, R15 ;  /* 0x00000001170f7824 */ /* 0x000fe400078e020f */
[-C--:B0-----:R-:W-:Y:S02]  /*2400*/  IMAD R10, R21, R150.reuse, RZ ;  /* 0x00000096150a7224 */ /* 0x081fe400078e02ff */
[----:B------:R-:W-:-:S04]  /*2410*/  IMAD.WIDE.U32 R8, R20, R150, R14 ;  /* 0x0000009614087225 */ /* 0x000fc800078e000e */
[----:B------:R-:W-:Y:S01]  /*2420*/  IMAD R147, R20, R151, R10 ;  /* 0x0000009714937224 */ /* 0x000fe200078e020a */
[----:B-1----:R-:W-:-:S04]  /*2430*/  IADD3 R8, P1, R8, R152, RZ ;  /* 0x0000009808087210 */ /* 0x002fc80007f3e0ff */
[----:B------:R-:W-:Y:S01]  /*2440*/  IADD3.X R9, R153, R9, R147, P1, !PT ;  /* 0x0000000999097210 */ /* 0x000fe20000ffe493 */
[----:B------:R-:W-:Y:S08]  /*2450*/  @P4 BRA `(.L_x_32) ;  /* 0x0000000000044947 */ /* 0x000ff00003800000 */
[----:B------:R0:W5:Y:S02]  /*2460*/  LDG.E.U8 R146, desc[UR38][R8.64] ;  /* 0x0000002608927981 */ /* 0x000164000c1e1100 */
.L_x_32:
[----:B------:R-:W-:Y:S05]  /*2470*/  BSYNC B1 ;  /* 0x0000000000017941 */ /* 0x000fea0003800000 */
.L_x_31:
[----:B-----5:R-:W-:Y:S01]  /*2480*/  LOP3.LUT R13, R146, 0xffff, RZ, 0xc0, !PT ;  /* 0x0000ffff920d7812 */ /* 0x020fe200078ec0ff */
[----:B------:R-:W-:Y:S01]  /*2490*/  IMAD.SHL.U32 R10, R150, 0x8, RZ ;  /* 0x00000008960a7824 */ /* 0x000fe200078e00ff */
[----:B------:R-:W-:Y:S01]  /*24a0*/  ISETP.LT.OR P1, PT, R12, 0x2, !P0 ;  /* 0x000000020c00780c */ /* 0x000fe20004721670 */
[----:B------:R-:W-:Y:S01]  /*24b0*/  BSSY B1, `(.L_x_33) ;  /* 0x000000d000017945 */ /* 0x000fe20003800000 */
[----:B------:R-:W-:Y:S02]  /*24c0*/  PRMT R148, R13, 0x8880, RZ ;  /* 0x000088800d947816 */ /* 0x000fe400000000ff */
[----:B------:R-:W-:-:S03]  /*24d0*/  SHF.L.U64.HI R11, R150, 0x3, R151 ;  /* 0x00000003960b7819 */ /* 0x000fc60000010297 */
[----:B------:R-:W-:Y:S02]  /*24e0*/  IMAD R13, R148, R139, RZ ;  /* 0x0000008b940d7224 */ /* 0x000fe400078e02ff */
[----:B------:R-:W-:-:S04]  /*24f0*/  IMAD.WIDE.U32 R10, R20, R150, R10 ;  /* 0x00000096140a7225 */ /* 0x000fc800078e000a */
[----:B------:R-:W-:Y:S01]  /*2500*/  @!P4 IMAD R19, R120, R138, R13 ;  /* 0x0000008a7813c224 */ /* 0x000fe200078e020d */
[----:B------:R-:W-:Y:S01]  /*2510*/  IADD3 R10, P2, P3, R22, R152, R10 ;  /* 0x00000098160a7210 */ /* 0x000fe20007b5e00a */
[----:B------:R-:W-:-:S03]  /*2520*/  IMAD.IADD R21, R147, 0x1, R11 ;  /* 0x0000000193157824 */ /* 0x000fc600078e020b */
[----:B------:R1:W-:Y:S01]  /*2530*/  @!P4 STG.E.U8 desc[UR38][R4.64], R19 ;  /* 0x000000130400c986 */ /* 0x0003e2000c101126 */
[----:B------:R-:W-:Y:S08]  /*2540*/  @P1 BRA `(.L_x_34) ;  /* 0x00000000000c1947 */ /* 0x000ff00003800000 */
[----:B------:R-:W2:Y:S02]  /*2550*/  LDG.E.U8 R146, desc[UR38][R8.64+0x1] ;  /* 0x0000012608927981 */ /* 0x000ea4000c1e1100 */
[----:B--2---:R-:W-:-:S05]  /*2560*/  PRMT R20, R146, 0x8880, RZ ;  /* 0x0000888092147816 */ /* 0x004fca00000000ff */
[----:B------:R-:W-:-:S07]  /*2570*/  IMAD R13, R20, R139, RZ ;  /* 0x0000008b140d7224 */ /* 0x000fce00078e02ff */
.L_x_34:
[----:B------:R-:W-:Y:S05]  /*2580*/  BSYNC B1 ;  /* 0x0000000000017941 */ /* 0x000fea0003800000 */
.L_x_33:
[----:B------:R-:W-:Y:S01]  /*2590*/  @!P1 IMAD R121, R121, R138, R13 ;  /* 0x0000008a79799224 */ /* 0x000fe200078e020d */
[----:B------:R-:W-:Y:S01]  /*25a0*/  ISETP.GE.AND P0, PT, R3, 0x9, PT ;  /* 0x000000090300780c */ /* 0x000fe20003f06270 */
[----:B------:R-:W-:Y:S01]  /*25b0*/  BSSY B1, `(.L_x_35) ;  /* 0x000000d000017945 */ /* 0x000fe20003800000 */
[----:B------:R-:W-:Y:S02]  /*25c0*/  IADD3.X R11, R15, R153, R21, P2, P3 ;  /* 0x000000990f0b7210 */ /* 0x000fe400017e6415 */
[----:B------:R2:W-:Y:S01]  /*25d0*/  @!P1 STG.E.U8 desc[UR38][R4.64+0x1], R121 ;  /* 0x0000017904009986 */ /* 0x0005e2000c101126 */
[C---:B------:R-:W-:Y:S02]  /*25e0*/  ISETP.LT.OR P1, PT, R12.reuse, 0x1, !P0 ;  /* 0x000000010c00780c */ /* 0x040fe40004721670 */
[C---:B------:R-:W-:Y:S02]  /*25f0*/  ISETP.GE.AND P3, PT, R12.reuse, 0x9, PT ;  /* 0x000000090c00780c */ /* 0x040fe40003f66270 */
[----:B------:R-:W-:-:S02]  /*2600*/  ISETP.GE.AND P2, PT, R12, 0xa, PT ;  /* 0x0000000a0c00780c */ /* 0x000fc40003f46270 */
[----:B------:R-:W-:Y:S02]  /*2610*/  ISETP.LT.OR P0, PT, R12, 0x2, !P0 ;  /* 0x000000020c00780c */ /* 0x000fe40004701670 */
[C---:B------:R-:W-:Y:S02]  /*2620*/  ISETP.LT.OR P5, PT, R3.reuse, 0x1, !P3 ;  /* 0x000000010300780c */ /* 0x040fe40005fa1670 */
[----:B------:R-:W-:-:S03]  /*2630*/  ISETP.LT.OR P4, PT, R3, 0x1, !P2 ;  /* 0x000000010300780c */ /* 0x000fc60005781670 */
[----:B--2---:R-:W-:Y:S10]  /*2640*/  @P1 BRA `(.L_x_36) ;  /* 0x00000000000c1947 */ /* 0x004ff40003800000 */
[----:B------:R-:W2:Y:S02]  /*2650*/  LDG.E.U8 R146, desc[UR38][R10.64] ;  /* 0x000000260a927981 */ /* 0x000ea4000c1e1100 */
[----:B--2---:R-:W-:-:S05]  /*2660*/  PRMT R14, R146, 0x8880, RZ ;  /* 0x00008880920e7816 */ /* 0x004fca00000000ff */
[----:B------:R-:W-:-:S07]  /*2670*/  IMAD R13, R14, R139, RZ ;  /* 0x0000008b0e0d7224 */ /* 0x000fce00078e02ff */
.L_x_36:
[----:B------:R-:W-:Y:S05]  /*2680*/  BSYNC B1 ;  /* 0x0000000000017941 */ /* 0x000fea0003800000 */
.L_x_35:
[----:B------:R-:W-:Y:S01]  /*2690*/  @!P1 IMAD R15, R122, R138, R13 ;  /* 0x0000008a7a0f9224 */ /* 0x000fe200078e020d */
[----:B------:R-:W-:Y:S04]  /*26a0*/  BSSY B1, `(.L_x_37) ;  /* 0x0000006000017945 */ /* 0x000fe80003800000 */
[----:B------:R2:W-:Y:S01]  /*26b0*/  @!P1 STG.E.U8 desc[UR38][R6.64], R15 ;  /* 0x0000000f06009986 */ /* 0x0005e2000c101126 */
[----:B------:R-:W-:Y:S05]  /*26c0*/  @P0 BRA `(.L_x_38) ;  /* 0x00000000000c0947 */ /* 0x000fea0003800000 */
[----:B------:R-:W3:Y:S02]  /*26d0*/  LDG.E.U8 R146, desc[UR38][R10.64+0x1] ;  /* 0x000001260a927981 */ /* 0x000ee4000c1e1100 */
[----:B---3--:R-:W-:-:S05]  /*26e0*/  PRMT R14, R146, 0x8880, RZ ;  /* 0x00008880920e7816 */ /* 0x008fca00000000ff */
[----:B------:R-:W-:-:S07]  /*26f0*/  IMAD R13, R14, R139, RZ ;  /* 0x0000008b0e0d7224 */ /* 0x000fce00078e02ff */
.L_x_38:
[----:B------:R-:W-:Y:S05]  /*2700*/  BSYNC B1 ;  /* 0x0000000000017941 */ /* 0x000fea0003800000 */
.L_x_37:
[----:B------:R-:W-:Y:S01]  /*2710*/  @!P0 IMAD R123, R123, R138, R13 ;  /* 0x0000008a7b7b8224 */ /* 0x000fe200078e020d */
[----:B------:R-:W-:Y:S04]  /*2720*/  BSSY B1, `(.L_x_39) ;  /* 0x0000006000017945 */ /* 0x000fe80003800000 */
[----:B------:R3:W-:Y:S01]  /*2730*/  @!P0 STG.E.U8 desc[UR38][R6.64+0x1], R123 ;  /* 0x0000017b06008986 */ /* 0x0007e2000c101126 */
[----:B------:R-:W-:Y:S05]  /*2740*/  @P5 BRA `(.L_x_40) ;  /* 0x00000000000c5947 */ /* 0x000fea0003800000 */
[----:B------:R-:W4:Y:S02]  /*2750*/  LDG.E.U8 R146, desc[UR38][R8.64+0x8] ;  /* 0x0000082608927981 */ /* 0x000f24000c1e1100 */
[----:B----4-:R-:W-:-:S05]  /*2760*/  PRMT R14, R146, 0x8880, RZ ;  /* 0x00008880920e7816 */ /* 0x010fca00000000ff */
[----:B------:R-:W-:-:S07]  /*2770*/  IMAD R13, R14, R139, RZ ;  /* 0x0000008b0e0d7224 */ /* 0x000fce00078e02ff */
.L_x_40:
[----:B------:R-:W-:Y:S05]  /*2780*/  BSYNC B1 ;  /* 0x0000000000017941 */ /* 0x000fea0003800000 */
.L_x_39:
[----:B--2---:R-:W-:Y:S01]  /*2790*/  @!P5 IMAD R15, R124, R138, R13 ;  /* 0x0000008a7c0fd224 */ /* 0x004fe200078e020d */
[----:B------:R-:W-:Y:S04]  /*27a0*/  BSSY B1, `(.L_x_41) ;  /* 0x0000006000017945 */ /* 0x000fe80003800000 */
[----:B------:R2:W-:Y:S01]  /*27b0*/  @!P5 STG.E.U8 desc[UR38][R4.64+0x8], R15 ;  /* 0x0000080f0400d986 */ /* 0x0005e2000c101126 */
[----:B------:R-:W-:Y:S05]  /*27c0*/  @P4 BRA `(.L_x_42) ;  /* 0x00000000000c4947 */ /* 0x000fea0003800000 */
[----:B------:R-:W4:Y:S02]  /*27d0*/  LDG.E.U8 R146, desc[UR38][R8.64+0x9] ;  /* 0x0000092608927981 */ /* 0x000f24000c1e1100 */
[----:B----4-:R-:W-:-:S05]  /*27e0*/  PRMT R14, R146, 0x8880, RZ ;  /* 0x00008880920e7816 */ /* 0x010fca00000000ff */
[----:B------:R-:W-:-:S07]  /*27f0*/  IMAD R13, R14, R139, RZ ;  /* 0x0000008b0e0d7224 */ /* 0x000fce00078e02ff */
.L_x_42:
[----:B------:R-:W-:Y:S05]  /*2800*/  BSYNC B1 ;  /* 0x0000000000017941 */ /* 0x000fea0003800000 */
.L_x_41:
[----:B------:R-:W-:Y:S01]  /*2810*/  ISETP.LT.OR P3, PT, R3, 0x9, !P3 ;  /* 0x000000090300780c */ /* 0x000fe20005f61670 */
[----:B------:R-:W-:Y:S01]  /*2820*/  @!P4 IMAD R125, R125, R138, R13 ;  /* 0x0000008a7d7dc224 */ /* 0x000fe200078e020d */
[C---:B------:R-:W-:Y:S01]  /*2830*/  ISETP.GE.AND P1, PT, R12.reuse, 0x11, PT ;  /* 0x000000110c00780c */ /* 0x040fe20003f26270 */
[----:B------:R-:W-:Y:S01]  /*2840*/  BSSY B1, `(.L_x_43) ;  /* 0x000000a000017945 */ /* 0x000fe20003800000 */
[----:B------:R-:W-:Y:S02]  /*2850*/  ISETP.GE.AND P0, PT, R12, 0x12, PT ;  /* 0x000000120c00780c */ /* 0x000fe40003f06270 */
[----:B------:R4:W-:Y:S01]  /*2860*/  @!P4 STG.E.U8 desc[UR38][R4.64+0x9], R125 ;  /* 0x0000097d0400c986 */ /* 0x0009e2000c101126 */
[C---:B------:R-:W-:Y:S02]  /*2870*/  ISETP.LT.OR P2, PT, R3.reuse, 0x9, !P2 ;  /* 0x000000090300780c */ /* 0x040fe40005741670 */
[C---:B------:R-:W-:Y:S02]  /*2880*/  ISETP.LT.OR P5, PT, R3.reuse, 0x1, !P1 ;  /* 0x000000010300780c */ /* 0x040fe40004fa1670 */
[----:B------:R-:W-:-:S02]  /*2890*/  ISETP.LT.OR P4, PT, R3, 0x1, !P0 ;  /* 0x000000010300780c */ /* 0x000fc40004781670 */
[----:B------:R-:W-:Y:S11]  /*28a0*/  @P3 BRA `(.L_x_44) ;  /* 0x00000000000c3947 */ /* 0x000ff60003800000 */
[----:B------:R-:W5:Y:S02]  /*28b0*/  LDG.E.U8 R146, desc[UR38][R10.64+0x8] ;  /* 0x000008260a927981 */ /* 0x000f64000c1e1100 */
[----:B-----5:R-:W-:-:S05]  /*28c0*/  PRMT R14, R146, 0x8880, RZ ;  /* 0x00008880920e7816 */ /* 0x020fca00000000ff */
[----:B------:R-:W-:-:S07]  /*28d0*/  IMAD R13, R14, R139, RZ ;  /* 0x0000008b0e0d7224 */ /* 0x000fce00078e02ff */
.L_x_44:
[----:B------:R-:W-:Y:S05]  /*28e0*/  BSYNC B1 ;  /* 0x0000000000017941 */ /* 0x000fea0003800000 */
.L_x_43:
[----:B--2---:R-:W-:Y:S01]  /*28f0*/  @!P3 IMAD R15, R126, R138, R13 ;  /* 0x0000008a7e0fb224 */ /* 0x004fe200078e020d */
[----:B------:R-:W-:Y:S04]  /*2900*/  BSSY B1, `(.L_x_45) ;  /* 0x0000006000017945 */ /* 0x000fe80003800000 */
[----:B------:R2:W-:Y:S01]  /*2910*/  @!P3 STG.E.U8 desc[UR38][R6.64+0x8], R15 ;  /* 0x0000080f0600b986 */ /* 0x0005e2000c101126 */
[----:B------:R-:W-:Y:S05]  /*2920*/  @P2 BRA `(.L_x_46) ;  /* 0x00000000000c2947 */ /* 0x000fea0003800000 */
[----:B------:R-:W5:Y:S02]  /*2930*/  LDG.E.U8 R146, desc[UR38][R10.64+0x9] ;  /* 0x000009260a927981 */ /* 0x000f64000c1e1100 */
[----:B-----5:R-:W-:-:S05]  /*2940*/  PRMT R14, R146, 0x8880, RZ ;  /* 0x00008880920e7816 */ /* 0x020fca00000000ff */
[----:B------:R-:W-:-:S07]  /*2950*/  IMAD R13, R14, R139, RZ ;  /* 0x0000008b0e0d7224 */ /* 0x000fce00078e02ff */
.L_x_46:
[----:B------:R-:W-:Y:S05]  /*2960*/  BSYNC B1 ;  /* 0x0000000000017941 */ /* 0x000fea0003800000 */
.L_x_45:
[----:B------:R-:W-:Y:S01]  /*2970*/  @!P2 IMAD R127, R127, R138, R13 ;  /* 0x0000008a7f7fa224 */ /* 0x000fe200078e020d */
[----:B------:R-:W-:Y:S04]  /*2980*/  BSSY B1, `(.L_x_47) ;  /* 0x0000006000017945 */ /* 0x000fe80003800000 */
[----:B------:R0:W-:Y:S01]  /*2990*/  @!P2 STG.E.U8 desc[UR38][R6.64+0x9], R127 ;  /* 0x0000097f0600a986 */ /* 0x0001e2000c101126 */
[----:B------:R-:W-:Y:S05]  /*29a0*/  @P5 BRA `(.L_x_48) ;  /* 0x00000000000c5947 */ /* 0x000fea0003800000 */
[----:B------:R-:W5:Y:S02]  /*29b0*/  LDG.E.U8 R146, desc[UR38][R8.64+0x10] ;  /* 0x0000102608927981 */ /* 0x000f64000c1e1100 */
[----:B-----5:R-:W-:-:S05]  /*29c0*/  PRMT R14, R146, 0x8880, RZ ;  /* 0x00008880920e7816 */ /* 0x020fca00000000ff */
[----:B------:R-:W-:-:S07]  /*29d0*/  IMAD R13, R14, R139, RZ ;  /* 0x0000008b0e0d7224 */ /* 0x000fce00078e02ff */
.L_x_48:
[----:B------:R-:W-:Y:S05]  /*29e0*/  BSYNC B1 ;  /* 0x0000000000017941 */ /* 0x000fea0003800000 */
.L_x_47:
[----:B--2---:R-:W-:Y:S01]  /*29f0*/  @!P5 IMAD R15, R128, R138, R13 ;  /* 0x0000008a800fd224 */ /* 0x004fe200078e020d */
[----:B------:R-:W-:Y:S04]  /*2a00*/  BSSY B1, `(.L_x_49) ;  /* 0x0000006000017945 */ /* 0x000fe80003800000 */
[----:B------:R2:W-:Y:S01]  /*2a10*/  @!P5 STG.E.U8 desc[UR38][R4.64+0x10], R15 ;  /* 0x0000100f0400d986 */ /* 0x0005e2000c101126 */
[----:B------:R-:W-:Y:S05]  /*2a20*/  @P4 BRA `(.L_x_50) ;  /* 0x00000000000c4947 */ /* 0x000fea0003800000 */
[----:B------:R-:W5:Y:S02]  /*2a30*/  LDG.E.U8 R146, desc[UR38][R8.64+0x11] ;  /* 0x0000112608927981 */ /* 0x000f64000c1e1100 */
[----:B-----5:R-:W-:-:S05]  /*2a40*/  PRMT R14, R146, 0x8880, RZ ;  /* 0x00008880920e7816 */ /* 0x020fca00000000ff */
[----:B------:R-:W-:-:S07]  /*2a50*/  IMAD R13, R14, R139, RZ ;  /* 0x0000008b0e0d7224 */ /* 0x000fce00078e02ff */
.L_x_50:
[----:B------:R-:W-:Y:S05]  /*2a60*/  BSYNC B1 ;  /* 0x0000000000017941 */ /* 0x000fea0003800000 */
.L_x_49:
        /* <DEDUP_REMOVED lines=13> */
.L_x_52:
[----:B------:R-:W-:Y:S05]  /*2b40*/  BSYNC B1 ;  /* 0x0000000000017941 */ /* 0x000fea0003800000 */
.L_x_51:
[----:B--2---:R-:W-:Y:S01]  /*2b50*/  @!P1 IMAD R15, R130, R138, R13 ;  /* 0x0000008a820f9224 */ /* 0x004fe200078e020d */
[----:B------:R-:W-:Y:S04]  /*2b60*/  BSSY B1, `(.L_x_53) ;  /* 0x0000006000017945 */ /* 0x000fe80003800000 */
[----:B------:R2:W-:Y:S01]  /*2b70*/  @!P1 STG.E.U8 desc[UR38][R6.64+0x10], R15 ;  /* 0x0000100f06009986 */ /* 0x0005e2000c101126 */
[----:B------:R-:W-:Y:S05]  /*2b80*/  @P0 BRA `(.L_x_54) ;  /* 0x00000000000c0947 */ /* 0x000fea0003800000 */
[----:B------:R-:W5:Y:S02]  /*2b90*/  LDG.E.U8 R146, desc[UR38][R10.64+0x11] ;  /* 0x000011260a927981 */ /* 0x000f64000c1e1100 */
[----:B-----5:R-:W-:-:S05]  /*2ba0*/  PRMT R14, R146, 0x8880, RZ ;  /* 0x00008880920e7816 */ /* 0x020fca00000000ff */
[----:B------:R-:W-:-:S07]  /*2bb0*/  IMAD R13, R14, R139, RZ ;  /* 0x0000008b0e0d7224 */ /* 0x000fce00078e02ff */
.L_x_54:
[----:B------:R-:W-:Y:S05]  /*2bc0*/  BSYNC B1 ;  /* 0x0000000000017941 */ /* 0x000fea0003800000 */
.L_x_53:
[----:B------:R-:W-:Y:S01]  /*2bd0*/  @!P0 IMAD R131, R131, R138, R13 ;  /* 0x0000008a83838224 */ /* 0x000fe200078e020d */
[----:B------:R-:W-:Y:S04]  /*2be0*/  BSSY B1, `(.L_x_55) ;  /* 0x0000006000017945 */ /* 0x000fe80003800000 */
[----:B------:R0:W-:Y:S01]  /*2bf0*/  @!P0 STG.E.U8 desc[UR38][R6.64+0x11], R131 ;  /* 0x0000118306008986 */ /* 0x0001e2000c101126 */
[----:B------:R-:W-:Y:S05]  /*2c00*/  @P5 BRA `(.L_x_56) ;  /* 0x00000000000c5947 */ /* 0x000fea0003800000 */
[----:B------:R-:W5:Y:S02]  /*2c10*/  LDG.E.U8 R146, desc[UR38][R8.64+0x18] ;  /* 0x0000182608927981 */ /* 0x000f64000c1e1100 */
[----:B-----5:R-:W-:-:S05]  /*2c20*/  PRMT R14, R146, 0x8880, RZ ;  /* 0x00008880920e7816 */ /* 0x020fca00000000ff */
[----:B------:R-:W-:-:S07]  /*2c30*/  IMAD R13, R14, R139, RZ ;  /* 0x0000008b0e0d7224 */ /* 0x000fce00078e02ff */
.L_x_56:
[----:B------:R-:W-:Y:S05]  /*2c40*/  BSYNC B1 ;  /* 0x0000000000017941 */ /* 0x000fea0003800000 */
.L_x_55:
[----:B--2---:R-:W-:Y:S01]  /*2c50*/  @!P5 IMAD R15, R132, R138, R13 ;  /* 0x0000008a840fd224 */ /* 0x004fe200078e020d */
[----:B------:R-:W-:Y:S04]  /*2c60*/  BSSY B1, `(.L_x_57) ;  /* 0x0000006000017945 */ /* 0x000fe80003800000 */
[----:B------:R2:W-:Y:S01]  /*2c70*/  @!P5 STG.E.U8 desc[UR38][R4.64+0x18], R15 ;  /* 0x0000180f0400d986 */ /* 0x0005e2000c101126 */
[----:B------:R-:W-:Y:S05]  /*2c80*/  @P4 BRA `(.L_x_58) ;  /* 0x00000000000c4947 */ /* 0x000fea0003800000 */
[----:B------:R-:W5:Y:S02]  /*2c90*/  LDG.E.U8 R146, desc[UR38][R8.64+0x19] ;  /* 0x0000192608927981 */ /* 0x000f64000c1e1100 */
[----:B-----5:R-:W-:-:S05]  /*2ca0*/  PRMT R14, R146, 0x8880, RZ ;  /* 0x00008880920e7816 */ /* 0x020fca00000000ff */
[----:B------:R-:W-:-:S07]  /*2cb0*/  IMAD R13, R14, R139, RZ ;  /* 0x0000008b0e0d7224 */ /* 0x000fce00078e02ff */
.L_x_58:
[----:B------:R-:W-:Y:S05]  /*2cc0*/  BSYNC B1 ;  /* 0x0000000000017941 */ /* 0x000fea0003800000 */
.L_x_57:
        /* <DEDUP_REMOVED lines=13> */
.L_x_60:
[----:B------:R-:W-:Y:S05]  /*2da0*/  BSYNC B1 ;  /* 0x0000000000017941 */ /* 0x000fea0003800000 */
.L_x_59:
[----:B--2---:R-:W-:Y:S01]  /*2db0*/  @!P3 IMAD R15, R134, R138, R13 ;  /* 0x0000008a860fb224 */ /* 0x004fe200078e020d */
[----:B------:R-:W-:Y:S04]  /*2dc0*/  BSSY B1, `(.L_x_61) ;  /* 0x0000006000017945 */ /* 0x000fe80003800000 */
[----:B------:R2:W-:Y:S01]  /*2dd0*/  @!P3 STG.E.U8 desc[UR38][R6.64+0x18], R15 ;  /* 0x0000180f0600b986 */ /* 0x0005e2000c101126 */
[----:B------:R-:W-:Y:S05]  /*2de0*/  @P2 BRA `(.L_x_62) ;  /* 0x00000000000c2947 */ /* 0x000fea0003800000 */
[----:B------:R-:W5:Y:S02]  /*2df0*/  LDG.E.U8 R146, desc[UR38][R10.64+0x19] ;  /* 0x000019260a927981 */ /* 0x000f64000c1e1100 */
[----:B-----5:R-:W-:-:S05]  /*2e00*/  PRMT R14, R146, 0x8880, RZ ;  /* 0x00008880920e7816 */ /* 0x020fca00000000ff */
[----:B------:R-:W-:-:S07]  /*2e10*/  IMAD R13, R14, R139, RZ ;  /* 0x0000008b0e0d7224 */ /* 0x000fce00078e02ff */
.L_x_62:
[----:B------:R-:W-:Y:S05]  /*2e20*/  BSYNC B1 ;  /* 0x0000000000017941 */ /* 0x000fea0003800000 */
.L_x_61:
[----:B------:R-:W-:Y:S01]  /*2e30*/  @!P2 IMAD R135, R135, R138, R13 ;  /* 0x0000008a8787a224 */ /* 0x000fe200078e020d */
[----:B------:R-:W-:Y:S04]  /*2e40*/  BSSY B1, `(.L_x_63) ;  /* 0x0000006000017945 */ /* 0x000fe80003800000 */
[----:B------:R0:W-:Y:S01]  /*2e50*/  @!P2 STG.E.U8 desc[UR38][R6.64+0x19], R135 ;  /* 0x000019870600a986 */ /* 0x0001e2000c101126 */
[----:B------:R-:W-:Y:S05]  /*2e60*/  @P5 BRA `(.L_x_64) ;  /* 0x00000000000c5947 */ /* 0x000fea0003800000 */
[----:B------:R-:W5:Y:S02]  /*2e70*/  LDG.E.U8 R146, desc[UR38][R8.64+0x20] ;  /* 0x0000202608927981 */ /* 0x000f64000c1e1100 */
[----:B-----5:R-:W-:-:S05]  /*2e80*/  PRMT R14, R146, 0x8880, RZ ;  /* 0x00008880920e7816 */ /* 0x020fca00000000ff */
[----:B------:R-:W-:-:S07]  /*2e90*/  IMAD R13, R14, R139, RZ ;  /* 0x0000008b0e0d7224 */ /* 0x000fce00078e02ff */
.L_x_64:
[----:B------:R-:W-:Y:S05]  /*2ea0*/  BSYNC B1 ;  /* 0x0000000000017941 */ /* 0x000fea0003800000 */
.L_x_63:
[----:B--2---:R-:W-:Y:S01]  /*2eb0*/  @!P5 IMAD R15, R104, R138, R13 ;  /* 0x0000008a680fd224 */ /* 0x004fe200078e020d */
[----:B------:R-:W-:Y:S04]  /*2ec0*/  BSSY B1, `(.L_x_65) ;  /* 0x0000006000017945 */ /* 0x000fe80003800000 */
[----:B------:R2:W-:Y:S01]  /*2ed0*/  @!P5 STG.E.U8 desc[UR38][R4.64+0x20], R15 ;  /* 0x0000200f0400d986 */ /* 0x0005e2000c101126 */
[----:B------:R-:W-:Y:S05]  /*2ee0*/  @P4 BRA `(.L_x_66) ;  /* 0x00000000000c4947 */ /* 0x000fea0003800000 */
[----:B------:R-:W5:Y:S02]  /*2ef0*/  LDG.E.U8 R146, desc[UR38][R8.64+0x21] ;  /* 0x0000212608927981 */ /* 0x000f64000c1e1100 */
[----:B-----5:R-:W-:-:S05]  /*2f00*/  PRMT R14, R146, 0x8880, RZ ;  /* 0x00008880920e7816 */ /* 0x020fca00000000ff */
[----:B------:R-:W-:-:S07]  /*2f10*/  IMAD R13, R14, R139, RZ ;  /* 0x0000008b0e0d7224 */ /* 0x000fce00078e02ff */
.L_x_66:
[----:B------:R-:W-:Y:S05]  /*2f20*/  BSYNC B1 ;  /* 0x0000000000017941 */ /* 0x000fea0003800000 */
.L_x_65:
        /* <DEDUP_REMOVED lines=13> */
.L_x_68:
[----:B------:R-:W-:Y:S05]  /*3000*/  BSYNC B1 ;  /* 0x0000000000017941 */ /* 0x000fea0003800000 */
.L_x_67:
[----:B--2---:R-:W-:Y:S01]  /*3010*/  @!P1 IMAD R15, R106, R138, R13 ;  /* 0x0000008a6a0f9224 */ /* 0x004fe200078e020d */
[----:B------:R-:W-:Y:S04]  /*3020*/  BSSY B1, `(.L_x_69) ;  /* 0x0000006000017945 */ /* 0x000fe80003800000 */
[----:B------:R2:W-:Y:S01]  /*3030*/  @!P1 STG.E.U8 desc[UR38][R6.64+0x20], R15 ;  /* 0x0000200f06009986 */ /* 0x0005e2000c101126 */
[----:B------:R-:W-:Y:S05]  /*3040*/  @P0 BRA `(.L_x_70) ;  /* 0x00000000000c0947 */ /* 0x000fea0003800000 */
[----:B------:R-:W5:Y:S02]  /*3050*/  LDG.E.U8 R146, desc[UR38][R10.64+0x21] ;  /* 0x000021260a927981 */ /* 0x000f64000c1e1100 */
[----:B-----5:R-:W-:-:S05]  /*3060*/  PRMT R14, R146, 0x8880, RZ ;  /* 0x00008880920e7816 */ /* 0x020fca00000000ff */
[----:B------:R-:W-:-:S07]  /*3070*/  IMAD R13, R14, R139, RZ ;  /* 0x0000008b0e0d7224 */ /* 0x000fce00078e02ff */
.L_x_70:
[----:B------:R-:W-:Y:S05]  /*3080*/  BSYNC B1 ;  /* 0x0000000000017941 */ /* 0x000fea0003800000 */
.L_x_69:
[----:B------:R-:W-:Y:S01]  /*3090*/  @!P0 IMAD R107, R107, R138, R13 ;  /* 0x0000008a6b6b8224 */ /* 0x000fe200078e020d */
[----:B------:R-:W-:Y:S04]  /*30a0*/  BSSY B1, `(.L_x_71) ;  /* 0x0000006000017945 */ /* 0x000fe80003800000 */
[----:B------:R0:W-:Y:S01]  /*30b0*/  @!P0 STG.E.U8 desc[UR38][R6.64+0x21], R107 ;  /* 0x0000216b06008986 */ /* 0x0001e2000c101126 */
[----:B------:R-:W-:Y:S05]  /*30c0*/  @P5 BRA `(.L_x_72) ;  /* 0x00000000000c5947 */ /* 0x000fea0003800000 */
[----:B------:R-:W5:Y:S02]  /*30d0*/  LDG.E.U8 R146, desc[UR38][R8.64+0x28] ;  /* 0x0000282608927981 */ /* 0x000f64000c1e1100 */
[----:B-----5:R-:W-:-:S05]  /*30e0*/  PRMT R14, R146, 0x8880, RZ ;  /* 0x00008880920e7816 */ /* 0x020fca00000000ff */
[----:B------:R-:W-:-:S07]  /*30f0*/  IMAD R13, R14, R139, RZ ;  /* 0x0000008b0e0d7224 */ /* 0x000fce00078e02ff */
.L_x_72:
[----:B------:R-:W-:Y:S05]  /*3100*/  BSYNC B1 ;  /* 0x0000000000017941 */ /* 0x000fea0003800000 */
.L_x_71:
[----:B--2---:R-:W-:Y:S01]  /*3110*/  @!P5 IMAD R15, R108, R138, R13 ;  /* 0x0000008a6c0fd224 */ /* 0x004fe200078e020d */
[----:B------:R-:W-:Y:S04]  /*3120*/  BSSY B1, `(.L_x_73) ;  /* 0x0000006000017945 */ /* 0x000fe80003800000 */
[----:B------:R2:W-:Y:S01]  /*3130*/  @!P5 STG.E.U8 desc[UR38][R4.64+0x28], R15 ;  /* 0x0000280f0400d986 */ /* 0x0005e2000c101126 */
[----:B------:R-:W-:Y:S05]  /*3140*/  @P4 BRA `(.L_x_74) ;  /* 0x00000000000c4947 */ /* 0x000fea0003800000 */
[----:B------:R-:W5:Y:S02]  /*3150*/  LDG.E.U8 R146, desc[UR38][R8.64+0x29] ;  /* 0x0000292608927981 */ /* 0x000f64000c1e1100 */
[----:B-----5:R-:W-:-:S05]  /*3160*/  PRMT R14, R146, 0x8880, RZ ;  /* 0x00008880920e7816 */ /* 0x020fca00000000ff */
[----:B------:R-:W-:-:S07]  /*3170*/  IMAD R13, R14, R139, RZ ;  /* 0x0000008b0e0d7224 */ /* 0x000fce00078e02ff */
.L_x_74:
[----:B------:R-:W-:Y:S05]  /*3180*/  BSYNC B1 ;  /* 0x0000000000017941 */ /* 0x000fea0003800000 */
.L_x_73:
        /* <DEDUP_REMOVED lines=13> */
.L_x_76:
[----:B------:R-:W-:Y:S05]  /*3260*/  BSYNC B1 ;  /* 0x0000000000017941 */ /* 0x000fea0003800000 */
.L_x_75:
[----:B--2---:R-:W-:Y:S01]  /*3270*/  @!P3 IMAD R15, R110, R138, R13 ;  /* 0x0000008a6e0fb224 */ /* 0x004fe200078e020d */
[----:B------:R-:W-:Y:S04]  /*3280*/  BSSY B1, `(.L_x_77) ;  /* 0x0000006000017945 */ /* 0x000fe80003800000 */
[----:B------:R2:W-:Y:S01]  /*3290*/  @!P3 STG.E.U8 desc[UR38][R6.64+0x28], R15 ;  /* 0x0000280f0600b986 */ /* 0x0005e2000c101126 */
[----:B------:R-:W-:Y:S05]  /*32a0*/  @P2 BRA `(.L_x_78) ;  /* 0x00000000000c2947 */ /* 0x000fea0003800000 */
[----:B------:R-:W5:Y:S02]  /*32b0*/  LDG.E.U8 R146, desc[UR38][R10.64+0x29] ;  /* 0x000029260a927981 */ /* 0x000f64000c1e1100 */
[----:B-----5:R-:W-:-:S05]  /*32c0*/  PRMT R14, R146, 0x8880, RZ ;  /* 0x00008880920e7816 */ /* 0x020fca00000000ff */
[----:B------:R-:W-:-:S07]  /*32d0*/  IMAD R13, R14, R139, RZ ;  /* 0x0000008b0e0d7224 */ /* 0x000fce00078e02ff */
.L_x_78:
[----:B------:R-:W-:Y:S05]  /*32e0*/  BSYNC B1 ;  /* 0x0000000000017941 */ /* 0x000fea0003800000 */
.L_x_77:
[----:B------:R-:W-:Y:S01]  /*32f0*/  @!P2 IMAD R111, R111, R138, R13 ;  /* 0x0000008a6f6fa224 */ /* 0x000fe200078e020d */
[----:B------:R-:W-:Y:S04]  /*3300*/  BSSY B1, `(.L_x_79) ;  /* 0x0000006000017945 */ /* 0x000fe80003800000 */
[----:B------:R0:W-:Y:S01]  /*3310*/  @!P2 STG.E.U8 desc[UR38][R6.64+0x29], R111 ;  /* 0x0000296f0600a986 */ /* 0x0001e2000c101126 */
[----:B------:R-:W-:Y:S05]  /*3320*/  @P5 BRA `(.L_x_80) ;  /* 0x00000000000c5947 */ /* 0x000fea0003800000 */
[----:B------:R-:W5:Y:S02]  /*3330*/  LDG.E.U8 R146, desc[UR38][R8.64+0x30] ;  /* 0x0000302608927981 */ /* 0x000f64000c1e1100 */
[----:B-----5:R-:W-:-:S05]  /*3340*/  PRMT R14, R146, 0x8880, RZ ;  /* 0x00008880920e7816 */ /* 0x020fca00000000ff */
[----:B------:R-:W-:-:S07]  /*3350*/  IMAD R13, R14, R139, RZ ;  /* 0x0000008b0e0d7224 */ /* 0x000fce00078e02ff */
.L_x_80:
[----:B------:R-:W-:Y:S05]  /*3360*/  BSYNC B1 ;  /* 0x0000000000017941 */ /* 0x000fea0003800000 */
.L_x_79:
[----:B--2---:R-:W-:Y:S01]  /*3370*/  @!P5 IMAD R15, R112, R138, R13 ;  /* 0x0000008a700fd224 */ /* 0x004fe200078e020d */
[----:B------:R-:W-:Y:S04]  /*3380*/  BSSY B1, `(.L_x_81) ;  /* 0x0000006000017945 */ /* 0x000fe80003800000 */
[----:B------:R2:W-:Y:S01]  /*3390*/  @!P5 STG.E.U8 desc[UR38][R4.64+0x30], R15 ;  /* 0x0000300f0400d986 */ /* 0x0005e2000c101126 */
[----:B------:R-:W-:Y:S05]  /*33a0*/  @P4 BRA `(.L_x_82) ;  /* 0x00000000000c4947 */ /* 0x000fea0003800000 */
[----:B------:R-:W5:Y:S02]  /*33b0*/  LDG.E.U8 R146, desc[UR38][R8.64+0x31] ;  /* 0x0000312608927981 */ /* 0x000f64000c1e1100 */
[----:B-----5:R-:W-:-:S05]  /*33c0*/  PRMT R14, R146, 0x8880, RZ ;  /* 0x00008880920e7816 */ /* 0x020fca00000000ff */
[----:B------:R-:W-:-:S07]  /*33d0*/  IMAD R13, R14, R139, RZ ;  /* 0x0000008b0e0d7224 */ /* 0x000fce00078e02ff */
.L_x_82:
[----:B------:R-:W-:Y:S05]  /*33e0*/  BSYNC B1 ;  /* 0x0000000000017941 */ /* 0x000fea0003800000 */
.L_x_81:
        /* <DEDUP_REMOVED lines=13> */
.L_x_84:
[----:B------:R-:W-:Y:S05]  /*34c0*/  BSYNC B1 ;  /* 0x0000000000017941 */ /* 0x000fea0003800000 */
.L_x_83:
[----:B--2---:R-:W-:Y:S01]  /*34d0*/  @!P1 IMAD R15, R114, R138, R13 ;  /* 0x0000008a720f9224 */ /* 0x004fe200078e020d */
[----:B------:R-:W-:Y:S04]  /*34e0*/  BSSY B1, `(.L_x_85) ;  /* 0x0000006000017945 */ /* 0x000fe80003800000 */
[----:B------:R2:W-:Y:S01]  /*34f0*/  @!P1 STG.E.U8 desc[UR38][R6.64+0x30], R15 ;  /* 0x0000300f06009986 */ /* 0x0005e2000c101126 */
[----:B------:R-:W-:Y:S05]  /*3500*/  @P0 BRA `(.L_x_86) ;  /* 0x00000000000c0947 */ /* 0x000fea0003800000 */
[----:B------:R-:W5:Y:S02]  /*3510*/  LDG.E.U8 R146, desc[UR38][R10.64+0x31] ;  /* 0x000031260a927981 */ /* 0x000f64000c1e1100 */
[----:B-----5:R-:W-:-:S05]  /*3520*/  PRMT R14, R146, 0x8880, RZ ;  /* 0x00008880920e7816 */ /* 0x020fca00000000ff */
[----:B------:R-:W-:-:S07]  /*3530*/  IMAD R13, R14, R139, RZ ;  /* 0x0000008b0e0d7224 */ /* 0x000fce00078e02ff */
.L_x_86:
[----:B------:R-:W-:Y:S05]  /*3540*/  BSYNC B1 ;  /* 0x0000000000017941 */ /* 0x000fea0003800000 */
.L_x_85:
[----:B------:R-:W-:Y:S01]  /*3550*/  @!P0 IMAD R115, R115, R138, R13 ;  /* 0x0000008a73738224 */ /* 0x000fe200078e020d */
[----:B------:R-:W-:Y:S04]  /*3560*/  BSSY B1, `(.L_x_87) ;  /* 0x0000006000017945 */ /* 0x000fe80003800000 */
[----:B------:R0:W-:Y:S01]  /*3570*/  @!P0 STG.E.U8 desc[UR38][R6.64+0x31], R115 ;  /* 0x0000317306008986 */ /* 0x0001e2000c101126 */
[----:B------:R-:W-:Y:S05]  /*3580*/  @P5 BRA `(.L_x_88) ;  /* 0x00000000000c5947 */ /* 0x000fea0003800000 */
[----:B------:R-:W5:Y:S02]  /*3590*/  LDG.E.U8 R146, desc[UR38][R8.64+0x38] ;  /* 0x0000382608927981 */ /* 0x000f64000c1e1100 */
[----:B-----5:R-:W-:-:S05]  /*35a0*/  PRMT R14, R146, 0x8880, RZ ;  /* 0x00008880920e7816 */ /* 0x020fca00000000ff */
[----:B------:R-:W-:-:S07]  /*35b0*/  IMAD R13, R14, R139, RZ ;  /* 0x0000008b0e0d7224 */ /* 0x000fce00078e02ff */
.L_x_88:
[----:B------:R-:W-:Y:S05]  /*35c0*/  BSYNC B1 ;  /* 0x0000000000017941 */ /* 0x000fea0003800000 */
.L_x_87:
[----:B--2---:R-:W-:Y:S01]  /*35d0*/  @!P5 IMAD R15, R116, R138, R13 ;  /* 0x0000008a740fd224 */ /* 0x004fe200078e020d */
[----:B------:R-:W-:Y:S04]  /*35e0*/  BSSY B1, `(.L_x_89) ;  /* 0x0000006000017945 */ /* 0x000fe80003800000 */
[----:B------:R2:W-:Y:S01]  /*35f0*/  @!P5 STG.E.U8 desc[UR38][R4.64+0x38], R15 ;  /* 0x0000380f0400d986 */ /* 0x0005e2000c101126 */
[----:B------:R-:W-:Y:S05]  /*3600*/  @P4 BRA `(.L_x_90) ;  /* 0x00000000000c4947 */ /* 0x000fea0003800000 */
[----:B------:R-:W5:Y:S02]  /*3610*/  LDG.E.U8 R146, desc[UR38][R8.64+0x39] ;  /* 0x0000392608927981 */ /* 0x000f64000c1e1100 */
[----:B-----5:R-:W-:-:S05]  /*3620*/  PRMT R14, R146, 0x8880, RZ ;  /* 0x00008880920e7816 */ /* 0x020fca00000000ff */
[----:B------:R-:W-:-:S07]  /*3630*/  IMAD R13, R14, R139, RZ ;  /* 0x0000008b0e0d7224 */ /* 0x000fce00078e02ff */
.L_x_90:
[----:B------:R-:W-:Y:S05]  /*3640*/  BSYNC B1 ;  /* 0x0000000000017941 */ /* 0x000fea0003800000 */
.L_x_89:
        /* <DEDUP_REMOVED lines=13> */
.L_x_92:
[----:B------:R-:W-:Y:S05]  /*3720*/  BSYNC B1 ;  /* 0x0000000000017941 */ /* 0x000fea0003800000 */
.L_x_91:
[----:B--2---:R-:W-:Y:S01]  /*3730*/  @!P3 IMAD R15, R118, R138, R13 ;  /* 0x0000008a760fb224 */ /* 0x004fe200078e020d */
[----:B------:R-:W-:Y:S04]  /*3740*/  BSSY B1, `(.L_x_93) ;  /* 0x0000006000017945 */ /* 0x000fe80003800000 */
[----:B------:R2:W-:Y:S01]  /*3750*/  @!P3 STG.E.U8 desc[UR38][R6.64+0x38], R15 ;  /* 0x0000380f0600b986 */ /* 0x0005e2000c101126 */
[----:B------:R-:W-:Y:S05]  /*3760*/  @P2 BRA `(.L_x_94) ;  /* 0x00000000000c2947 */ /* 0x000fea0003800000 */
[----:B------:R-:W5:Y:S02]  /*3770*/  LDG.E.U8 R146, desc[UR38][R10.64+0x39] ;  /* 0x000039260a927981 */ /* 0x000f64000c1e1100 */
[----:B-----5:R-:W-:-:S05]  /*3780*/  PRMT R14, R146, 0x8880, RZ ;  /* 0x00008880920e7816 */ /* 0x020fca00000000ff */
[----:B------:R-:W-:-:S07]  /*3790*/  IMAD R13, R14, R139, RZ ;  /* 0x0000008b0e0d7224 */ /* 0x000fce00078e02ff */
.L_x_94:
[----:B------:R-:W-:Y:S05]  /*37a0*/  BSYNC B1 ;  /* 0x0000000000017941 */ /* 0x000fea0003800000 */
.L_x_93:
[----:B------:R-:W-:Y:S01]  /*37b0*/  @!P2 IMAD R119, R119, R138, R13 ;  /* 0x0000008a7777a224 */ /* 0x000fe200078e020d */
[----:B------:R-:W-:Y:S04]  /*37c0*/  BSSY B1, `(.L_x_95) ;  /* 0x0000006000017945 */ /* 0x000fe80003800000 */
[----:B------:R0:W-:Y:S01]  /*37d0*/  @!P2 STG.E.U8 desc[UR38][R6.64+0x39], R119 ;  /* 0x000039770600a986 */ /* 0x0001e2000c101126 */
[----:B------:R-:W-:Y:S05]  /*37e0*/  @P5 BRA `(.L_x_96) ;  /* 0x00000000000c5947 */ /* 0x000fea0003800000 */
[----:B------:R-:W5:Y:S02]  /*37f0*/  LDG.E.U8 R146, desc[UR38][R8.64+0x40] ;  /* 0x0000402608927981 */ /* 0x000f64000c1e1100 */
[----:B-----5:R-:W-:-:S05]  /*3800*/  PRMT R14, R146, 0x8880, RZ ;  /* 0x00008880920e7816 */ /* 0x020fca00000000ff */
[----:B------:R-:W-:-:S07]  /*3810*/  IMAD R13, R14, R139, RZ ;  /* 0x0000008b0e0d7224 */ /* 0x000fce00078e02ff */
.L_x_96:
[----:B------:R-:W-:Y:S05]  /*3820*/  BSYNC B1 ;  /* 0x0000000000017941 */ /* 0x000fea0003800000 */
.L_x_95:
[----:B--2---:R-:W-:Y:S01]  /*3830*/  @!P5 IMAD R15, R88, R138, R13 ;  /* 0x0000008a580fd224 */ /* 0x004fe200078e020d */
[----:B------:R-:W-:Y:S04]  /*3840*/  BSSY B1, `(.L_x_97) ;  /* 0x0000006000017945 */ /* 0x000fe80003800000 */
[----:B------:R2:W-:Y:S01]  /*3850*/  @!P5 STG.E.U8 desc[UR38][R4.64+0x40], R15 ;  /* 0x0000400f0400d986 */ /* 0x0005e2000c101126 */
[----:B------:R-:W-:Y:S05]  /*3860*/  @P4 BRA `(.L_x_98) ;  /* 0x00000000000c4947 */ /* 0x000fea0003800000 */
[----:B------:R-:W5:Y:S02]  /*3870*/  LDG.E.U8 R146, desc[UR38][R8.64+0x41] ;  /* 0x0000412608927981 */ /* 0x000f64000c1e1100 */
[----:B-----5:R-:W-:-:S05]  /*3880*/  PRMT R14, R146, 0x8880, RZ ;  /* 0x00008880920e7816 */ /* 0x020fca00000000ff */
[----:B------:R-:W-:-:S07]  /*3890*/  IMAD R13, R14, R139, RZ ;  /* 0x0000008b0e0d7224 */ /* 0x000fce00078e02ff */
.L_x_98:
[----:B------:R-:W-:Y:S05]  /*38a0*/  BSYNC B1 ;  /* 0x0000000000017941 */ /* 0x000fea0003800000 */
.L_x_97:
        /* <DEDUP_REMOVED lines=13> */
.L_x_100:
[----:B------:R-:W-:Y:S05]  /*3980*/  BSYNC B1 ;  /* 0x0000000000017941 */ /* 0x000fea0003800000 */
.L_x_99:
[----:B--2---:R-:W-:Y:S01]  /*3990*/  @!P1 IMAD R15, R90, R138, R13 ;  /* 0x0000008a5a0f9224 */ /* 0x004fe200078e020d */
[----:B------:R-:W-:Y:S04]  /*39a0*/  BSSY B1, `(.L_x_101) ;  /* 0x0000006000017945 */ /* 0x000fe80003800000 */
[----:B------:R2:W-:Y:S01]  /*39b0*/  @!P1 STG.E.U8 desc[UR38][R6.64+0x40], R15 ;  /* 0x0000400f06009986 */ /* 0x0005e2000c101126 */
[----:B------:R-:W-:Y:S05]  /*39c0*/  @P0 BRA `(.L_x_102) ;  /* 0x00000000000c0947 */ /* 0x000fea0003800000 */
[----:B------:R-:W5:Y:S02]  /*39d0*/  LDG.E.U8 R146, desc[UR38][R10.64+0x41] ;  /* 0x000041260a927981 */ /* 0x000f64000c1e1100 */
[----:B-----5:R-:W-:-:S05]  /*39e0*/  PRMT R14, R146, 0x8880, RZ ;  /* 0x00008880920e7816 */ /* 0x020fca00000000ff */
[----:B------:R-:W-:-:S07]  /*39f0*/  IMAD R13, R14, R139, RZ ;  /* 0x0000008b0e0d7224 */ /* 0x000fce00078e02ff */
.L_x_102:
[----:B------:R-:W-:Y:S05]  /*3a00*/  BSYNC B1 ;  /* 0x0000000000017941 */ /* 0x000fea0003800000 */
.L_x_101:
[----:B------:R-:W-:Y:S01]  /*3a10*/  @!P0 IMAD R91, R91, R138, R13 ;  /* 0x0000008a5b5b8224 */ /* 0x000fe200078e020d */
[----:B------:R-:W-:Y:S04]  /*3a20*/  BSSY B1, `(.L_x_103) ;  /* 0x0000006000017945 */ /* 0x000fe80003800000 */
[----:B------:R0:W-:Y:S01]  /*3a30*/  @!P0 STG.E.U8 desc[UR38][R6.64+0x41], R91 ;  /* 0x0000415b06008986 */ /* 0x0001e2000c101126 */
[----:B------:R-:W-:Y:S05]  /*3a40*/  @P5 BRA `(.L_x_104) ;  /* 0x00000000000c5947 */ /* 0x000fea0003800000 */
[----:B------:R-:W5:Y:S02]  /*3a50*/  LDG.E.U8 R146, desc[UR38][R8.64+0x48] ;  /* 0x0000482608927981 */ /* 0x000f64000c1e1100 */
[----:B-----5:R-:W-:-:S05]  /*3a60*/  PRMT R14, R146, 0x8880, RZ ;  /* 0x00008880920e7816 */ /* 0x020fca00000000ff */
[----:B------:R-:W-:-:S07]  /*3a70*/  IMAD R13, R14, R139, RZ ;  /* 0x0000008b0e0d7224 */ /* 0x000fce00078e02ff */
.L_x_104:
[----:B------:R-:W-:Y:S05]  /*3a80*/  BSYNC B1 ;  /* 0x0000000000017941 */ /* 0x000fea0003800000 */
.L_x_103:
[----:B--2---:R-:W-:Y:S01]  /*3a90*/  @!P5 IMAD R15, R92, R138, R13 ;  /* 0x0000008a5c0fd224 */ /* 0x004fe200078e020d */
[----:B------:R-:W-:Y:S04]  /*3aa0*/  BSSY B1, `(.L_x_105) ;  /* 0x0000006000017945 */ /* 0x000fe80003800000 */
[----:B------:R2:W-:Y:S01]  /*3ab0*/  @!P5 STG.E.U8 desc[UR38][R4.64+0x48], R15 ;  /* 0x0000480f0400d986 */ /* 0x0005e2000c101126 */
[----:B------:R-:W-:Y:S05]  /*3ac0*/  @P4 BRA `(.L_x_106) ;  /* 0x00000000000c4947 */ /* 0x000fea0003800000 */
[----:B------:R-:W5:Y:S02]  /*3ad0*/  LDG.E.U8 R146, desc[UR38][R8.64+0x49] ;  /* 0x0000492608927981 */ /* 0x000f64000c1e1100 */
[----:B-----5:R-:W-:-:S05]  /*3ae0*/  PRMT R14, R146, 0x8880, RZ ;  /* 0x00008880920e7816 */ /* 0x020fca00000000ff */
[----:B------:R-:W-:-:S07]  /*3af0*/  IMAD R13, R14, R139, RZ ;  /* 0x0000008b0e0d7224 */ /* 0x000fce00078e02ff */
.L_x_106:
[----:B------:R-:W-:Y:S05]  /*3b00*/  BSYNC B1 ;  /* 0x0000000000017941 */ /* 0x000fea0003800000 */
.L_x_105:
        /* <DEDUP_REMOVED lines=13> */
.L_x_108:
[----:B------:R-:W-:Y:S05]  /*3be0*/  BSYNC B1 ;  /* 0x0000000000017941 */ /* 0x000fea0003800000 */
.L_x_107:
[----:B--2---:R-:W-:Y:S01]  /*3bf0*/  @!P3 IMAD R15, R94, R138, R13 ;  /* 0x0000008a5e0fb224 */ /* 0x004fe200078e020d */
[----:B------:R-:W-:Y:S04]  /*3c00*/  BSSY B1, `(.L_x_109) ;  /* 0x0000006000017945 */ /* 0x000fe80003800000 */
[----:B------:R2:W-:Y:S01]  /*3c10*/  @!P3 STG.E.U8 desc[UR38][R6.64+0x48], R15 ;  /* 0x0000480f0600b986 */ /* 0x0005e2000c101126 */
[----:B------:R-:W-:Y:S05]  /*3c20*/  @P2 BRA `(.L_x_110) ;  /* 0x00000000000c2947 */ /* 0x000fea0003800000 */
[----:B------:R-:W5:Y:S02]  /*3c30*/  LDG.E.U8 R146, desc[UR38][R10.64+0x49] ;  /* 0x000049260a927981 */ /* 0x000f64000c1e1100 */
[----:B-----5:R-:W-:-:S05]  /*3c40*/  PRMT R14, R146, 0x8880, RZ ;  /* 0x00008880920e7816 */ /* 0x020fca00000000ff */
[----:B------:R-:W-:-:S07]  /*3c50*/  IMAD R13, R14, R139, RZ ;  /* 0x0000008b0e0d7224 */ /* 0x000fce00078e02ff */
.L_x_110:
[----:B------:R-:W-:Y:S05]  /*3c60*/  BSYNC B1 ;  /* 0x0000000000017941 */ /* 0x000fea0003800000 */
.L_x_109:
[----:B------:R-:W-:Y:S01]  /*3c70*/  @!P2 IMAD R95, R95, R138, R13 ;  /* 0x0000008a5f5fa224 */ /* 0x000fe200078e020d */
[----:B------:R-:W-:Y:S04]  /*3c80*/  BSSY B1, `(.L_x_111) ;  /* 0x0000006000017945 */ /* 0x000fe80003800000 */
[----:B------:R0:W-:Y:S01]  /*3c90*/  @!P2 STG.E.U8 desc[UR38][R6.64+0x49], R95 ;  /* 0x0000495f0600a986 */ /* 0x0001e2000c101126 */
[----:B------:R-:W-:Y:S05]  /*3ca0*/  @P5 BRA `(.L_x_112) ;  /* 0x00000000000c5947 */ /* 0x000fea0003800000 */
[----:B------:R-:W5:Y:S02]  /*3cb0*/  LDG.E.U8 R146, desc[UR38][R8.64+0x50] ;  /* 0x0000502608927981 */ /* 0x000f64000c1e1100 */
[----:B-----5:R-:W-:-:S05]  /*3cc0*/  PRMT R14, R146, 0x8880, RZ ;  /* 0x00008880920e7816 */ /* 0x020fca00000000ff */
[----:B------:R-:W-:-:S07]  /*3cd0*/  IMAD R13, R14, R139, RZ ;  /* 0x0000008b0e0d7224 */ /* 0x000fce00078e02ff */
.L_x_112:
[----:B------:R-:W-:Y:S05]  /*3ce0*/  BSYNC B1 ;  /* 0x0000000000017941 */ /* 0x000fea0003800000 */
.L_x_111:
[----:B--2---:R-:W-:Y:S01]  /*3cf0*/  @!P5 IMAD R15, R96, R138, R13 ;  /* 0x0000008a600fd224 */ /* 0x004fe200078e020d */
[----:B------:R-:W-:Y:S04]  /*3d00*/  BSSY B1, `(.L_x_113) ;  /* 0x0000006000017945 */ /* 0x000fe80003800000 */
[----:B------:R2:W-:Y:S01]  /*3d10*/  @!P5 STG.E.U8 desc[UR38][R4.64+0x50], R15 ;  /* 0x0000500f0400d986 */ /* 0x0005e2000c101126 */
[----:B------:R-:W-:Y:S05]  /*3d20*/  @P4 BRA `(.L_x_114) ;  /* 0x00000000000c4947 */ /* 0x000fea0003800000 */
[----:B------:R-:W5:Y:S02]  /*3d30*/  LDG.E.U8 R146, desc[UR38][R8.64+0x51] ;  /* 0x0000512608927981 */ /* 0x000f64000c1e1100 */
[----:B-----5:R-:W-:-:S05]  /*3d40*/  PRMT R14, R146, 0x8880, RZ ;  /* 0x00008880920e7816 */ /* 0x020fca00000000ff */
[----:B------:R-:W-:-:S07]  /*3d50*/  IMAD R13, R14, R139, RZ ;  /* 0x0000008b0e0d7224 */ /* 0x000fce00078e02ff */
.L_x_114:
[----:B------:R-:W-:Y:S05]  /*3d60*/  BSYNC B1 ;  /* 0x0000000000017941 */ /* 0x000fea0003800000 */
.L_x_113:
        /* <DEDUP_REMOVED lines=13> */
.L_x_116:
[----:B------:R-:W-:Y:S05]  /*3e40*/  BSYNC B1 ;  /* 0x0000000000017941 */ /* 0x000fea0003800000 */
.L_x_115:
[----:B--2---:R-:W-:Y:S01]  /*3e50*/  @!P1 IMAD R15, R98, R138, R13 ;  /* 0x0000008a620f9224 */ /* 0x004fe200078e020d */
[----:B------:R-:W-:Y:S04]  /*3e60*/  BSSY B1, `(.L_x_117) ;  /* 0x0000006000017945 */ /* 0x000fe80003800000 */
[----:B------:R2:W-:Y:S01]  /*3e70*/  @!P1 STG.E.U8 desc[UR38][R6.64+0x50], R15 ;  /* 0x0000500f06009986 */ /* 0x0005e2000c101126 */
[----:B------:R-:W-:Y:S05]  /*3e80*/  @P0 BRA `(.L_x_118) ;  /* 0x00000000000c0947 */ /* 0x000fea0003800000 */
[----:B------:R-:W5:Y:S02]  /*3e90*/  LDG.E.U8 R146, desc[UR38][R10.64+0x51] ;  /* 0x000051260a927981 */ /* 0x000f64000c1e1100 */
[----:B-----5:R-:W-:-:S05]  /*3ea0*/  PRMT R14, R146, 0x8880, RZ ;  /* 0x00008880920e7816 */ /* 0x020fca00000000ff */
[----:B------:R-:W-:-:S07]  /*3eb0*/  IMAD R13, R14, R139, RZ ;  /* 0x0000008b0e0d7224 */ /* 0x000fce00078e02ff */
.L_x_118:
[----:B------:R-:W-:Y:S05]  /*3ec0*/  BSYNC B1 ;  /* 0x0000000000017941 */ /* 0x000fea0003800000 */
.L_x_117:
[----:B------:R-:W-:Y:S01]  /*3ed0*/  @!P0 IMAD R99, R99, R138, R13 ;  /* 0x0000008a63638224 */ /* 0x000fe200078e020d */
[----:B------:R-:W-:Y:S04]  /*3ee0*/  BSSY B1, `(.L_x_119) ;  /* 0x0000006000017945 */ /* 0x000fe80003800000 */
[----:B------:R0:W-:Y:S01]  /*3ef0*/  @!P0 STG.E.U8 desc[UR38][R6.64+0x51], R99 ;  /* 0x0000516306008986 */ /* 0x0001e2000c101126 */
[----:B------:R-:W-:Y:S05]  /*3f00*/  @P5 BRA `(.L_x_120) ;  /* 0x00000000000c5947 */ /* 0x000fea0003800000 */
[----:B------:R-:W5:Y:S02]  /*3f10*/  LDG.E.U8 R146, desc[UR38][R8.64+0x58] ;  /* 0x0000582608927981 */ /* 0x000f64000c1e1100 */
[----:B-----5:R-:W-:-:S05]  /*3f20*/  PRMT R14, R146, 0x8880, RZ ;  /* 0x00008880920e7816 */ /* 0x020fca00000000ff */
[----:B------:R-:W-:-:S07]  /*3f30*/  IMAD R13, R14, R139, RZ ;  /* 0x0000008b0e0d7224 */ /* 0x000fce00078e02ff */
.L_x_120:
[----:B------:R-:W-:Y:S05]  /*3f40*/  BSYNC B1 ;  /* 0x0000000000017941 */ /* 0x000fea0003800000 */
.L_x_119:
[----:B--2---:R-:W-:Y:S01]  /*3f50*/  @!P5 IMAD R15, R100, R138, R13 ;  /* 0x0000008a640fd224 */ /* 0x004fe200078e020d */
[----:B------:R-:W-:Y:S04]  /*3f60*/  BSSY B1, `(.L_x_121) ;  /* 0x0000006000017945 */ /* 0x000fe80003800000 */
[----:B------:R2:W-:Y:S01]  /*3f70*/  @!P5 STG.E.U8 desc[UR38][R4.64+0x58], R15 ;  /* 0x0000580f0400d986 */ /* 0x0005e2000c101126 */
[----:B------:R-:W-:Y:S05]  /*3f80*/  @P4 BRA `(.L_x_122) ;  /* 0x00000000000c4947 */ /* 0x000fea0003800000 */
[----:B------:R-:W5:Y:S02]  /*3f90*/  LDG.E.U8 R146, desc[UR38][R8.64+0x59] ;  /* 0x0000592608927981 */ /* 0x000f64000c1e1100 */
[----:B-----5:R-:W-:-:S05]  /*3fa0*/  PRMT R14, R146, 0x8880, RZ ;  /* 0x00008880920e7816 */ /* 0x020fca00000000ff */
[----:B------:R-:W-:-:S07]  /*3fb0*/  IMAD R13, R14, R139, RZ ;  /* 0x0000008b0e0d7224 */ /* 0x000fce00078e02ff */
.L_x_122:
[----:B------:R-:W-:Y:S05]  /*3fc0*/  BSYNC B1 ;  /* 0x0000000000017941 */ /* 0x000fea0003800000 */
.L_x_121:
        /* <DEDUP_REMOVED lines=13> */
.L_x_124:
[----:B------:R-:W-:Y:S05]  /*40a0*/  BSYNC B1 ;  /* 0x0000000000017941 */ /* 0x000fea0003800000 */
.L_x_123:
[----:B--2---:R-:W-:Y:S01]  /*40b0*/  @!P3 IMAD R15, R102, R138, R13 ;  /* 0x0000008a660fb224 */ /* 0x004fe200078e020d */
[----:B------:R-:W-:Y:S04]  /*40c0*/  BSSY B1, `(.L_x_125) ;  /* 0x0000006000017945 */ /* 0x000fe80003800000 */
[----:B------:R2:W-:Y:S01]  /*40d0*/  @!P3 STG.E.U8 desc[UR38][R6.64+0x58], R15 ;  /* 0x0000580f0600b986 */ /* 0x0005e2000c101126 */
[----:B------:R-:W-:Y:S05]  /*40e0*/  @P2 BRA `(.L_x_126) ;  /* 0x00000000000c2947 */ /* 0x000fea0003800000 */
[----:B------:R-:W5:Y:S02]  /*40f0*/  LDG.E.U8 R146, desc[UR38][R10.64+0x59] ;  /* 0x000059260a927981 */ /* 0x000f64000c1e1100 */
[----:B-----5:R-:W-:-:S05]  /*4100*/  PRMT R14, R146, 0x8880, RZ ;  /* 0x00008880920e7816 */ /* 0x020fca00000000ff */
[----:B------:R-:W-:-:S07]  /*4110*/  IMAD R13, R14, R139, RZ ;  /* 0x0000008b0e0d7224 */ /* 0x000fce00078e02ff */
.L_x_126:
[----:B------:R-:W-:Y:S05]  /*4120*/  BSYNC B1 ;  /* 0x0000000000017941 */ /* 0x000fea0003800000 */
.L_x_125:
[----:B------:R-:W-:Y:S01]  /*4130*/  @!P2 IMAD R103, R103, R138, R13 ;  /* 0x0000008a6767a224 */ /* 0x000fe200078e020d */
[----:B------:R-:W-:Y:S04]  /*4140*/  BSSY B1, `(.L_x_127) ;  /* 0x0000006000017945 */ /* 0x000fe80003800000 */
[----:B------:R0:W-:Y:S01]  /*4150*/  @!P2 STG.E.U8 desc[UR38][R6.64+0x59], R103 ;  /* 0x000059670600a986 */ /* 0x0001e2000c101126 */
[----:B------:R-:W-:Y:S05]  /*4160*/  @P5 BRA `(.L_x_128) ;  /* 0x00000000000c5947 */ /* 0x000fea0003800000 */
[----:B------:R-:W5:Y:S02]  /*4170*/  LDG.E.U8 R146, desc[UR38][R8.64+0x60] ;  /* 0x0000602608927981 */ /* 0x000f64000c1e1100 */
[----:B-----5:R-:W-:-:S05]  /*4180*/  PRMT R14, R146, 0x8880, RZ ;  /* 0x00008880920e7816 */ /* 0x020fca00000000ff */
[----:B------:R-:W-:-:S07]  /*4190*/  IMAD R13, R14, R139, RZ ;  /* 0x0000008b0e0d7224 */ /* 0x000fce00078e02ff */
.L_x_128:
[----:B------:R-:W-:Y:S05]  /*41a0*/  BSYNC B1 ;  /* 0x0000000000017941 */ /* 0x000fea0003800000 */
.L_x_127:
[----:B--2---:R-:W-:Y:S01]  /*41b0*/  @!P5 IMAD R15, R72, R138, R13 ;  /* 0x0000008a480fd224 */ /* 0x004fe200078e020d */
[----:B------:R-:W-:Y:S04]  /*41c0*/  BSSY B1, `(.L_x_129) ;  /* 0x0000006000017945 */ /* 0x000fe80003800000 */
[----:B------:R2:W-:Y:S01]  /*41d0*/  @!P5 STG.E.U8 desc[UR38][R4.64+0x60], R15 ;  /* 0x0000600f0400d986 */ /* 0x0005e2000c101126 */
[----:B------:R-:W-:Y:S05]  /*41e0*/  @P4 BRA `(.L_x_130) ;  /* 0x00000000000c4947 */ /* 0x000fea0003800000 */
[----:B------:R-:W5:Y:S02]  /*41f0*/  LDG.E.U8 R146, desc[UR38][R8.64+0x61] ;  /* 0x0000612608927981 */ /* 0x000f64000c1e1100 */
[----:B-----5:R-:W-:-:S05]  /*4200*/  PRMT R14, R146, 0x8880, RZ ;  /* 0x00008880920e7816 */ /* 0x020fca00000000ff */
[----:B------:R-:W-:-:S07]  /*4210*/  IMAD R13, R14, R139, RZ ;  /* 0x0000008b0e0d7224 */ /* 0x000fce00078e02ff */
.L_x_130:
[----:B------:R-:W-:Y:S05]  /*4220*/  BSYNC B1 ;  /* 0x0000000000017941 */ /* 0x000fea0003800000 */
.L_x_129:
        /* <DEDUP_REMOVED lines=13> */
.L_x_132:
[----:B------:R-:W-:Y:S05]  /*4300*/  BSYNC B1 ;  /* 0x0000000000017941 */ /* 0x000fea0003800000 */
.L_x_131:
[----:B--2---:R-:W-:Y:S01]  /*4310*/  @!P1 IMAD R15, R74, R138, R13 ;  /* 0x0000008a4a0f9224 */ /* 0x004fe200078e020d */
[----:B------:R-:W-:Y:S04]  /*4320*/  BSSY B1, `(.L_x_133) ;  /* 0x0000006000017945 */ /* 0x000fe80003800000 */
[----:B------:R2:W-:Y:S01]  /*4330*/  @!P1 STG.E.U8 desc[UR38][R6.64+0x60], R15 ;  /* 0x0000600f06009986 */ /* 0x0005e2000c101126 */
[----:B------:R-:W-:Y:S05]  /*4340*/  @P0 BRA `(.L_x_134) ;  /* 0x00000000000c0947 */ /* 0x000fea0003800000 */
[----:B------:R-:W5:Y:S02]  /*4350*/  LDG.E.U8 R146, desc[UR38][R10.64+0x61] ;  /* 0x000061260a927981 */ /* 0x000f64000c1e1100 */
[----:B-----5:R-:W-:-:S05]  /*4360*/  PRMT R14, R146, 0x8880, RZ ;  /* 0x00008880920e7816 */ /* 0x020fca00000000ff */
[----:B------:R-:W-:-:S07]  /*4370*/  IMAD R13, R14, R139, RZ ;  /* 0x0000008b0e0d7224 */ /* 0x000fce00078e02ff */
.L_x_134:
[----:B------:R-:W-:Y:S05]  /*4380*/  BSYNC B1 ;  /* 0x0000000000017941 */ /* 0x000fea0003800000 */
.L_x_133:
[----:B------:R-:W-:Y:S01]  /*4390*/  @!P0 IMAD R75, R75, R138, R13 ;  /* 0x0000008a4b4b8224 */ /* 0x000fe200078e020d */
[----:B------:R-:W-:Y:S04]  /*43a0*/  BSSY B1, `(.L_x_135) ;  /* 0x0000006000017945 */ /* 0x000fe80003800000 */
[----:B------:R0:W-:Y:S01]  /*43b0*/  @!P0 STG.E.U8 desc[UR38][R6.64+0x61], R75 ;  /* 0x0000614b06008986 */ /* 0x0001e2000c101126 */
[----:B------:R-:W-:Y:S05]  /*43c0*/  @P5 BRA `(.L_x_136) ;  /* 0x00000000000c5947 */ /* 0x000fea0003800000 */
[----:B------:R-:W5:Y:S02]  /*43d0*/  LDG.E.U8 R146, desc[UR38][R8.64+0x68] ;  /* 0x0000682608927981 */ /* 0x000f64000c1e1100 */
[----:B-----5:R-:W-:-:S05]  /*43e0*/  PRMT R14, R146, 0x8880, RZ ;  /* 0x00008880920e7816 */ /* 0x020fca00000000ff */
[----:B------:R-:W-:-:S07]  /*43f0*/  IMAD R13, R14, R139, RZ ;  /* 0x0000008b0e0d7224 */ /* 0x000fce00078e02ff */
.L_x_136:
[----:B------:R-:W-:Y:S05]  /*4400*/  BSYNC B1 ;  /* 0x0000000000017941 */ /* 0x000fea0003800000 */
.L_x_135:
[----:B--2---:R-:W-:Y:S01]  /*4410*/  @!P5 IMAD R15, R76, R138, R13 ;  /* 0x0000008a4c0fd224 */ /* 0x004fe200078e020d */
[----:B------:R-:W-:Y:S04]  /*4420*/  BSSY B1, `(.L_x_137) ;  /* 0x0000006000017945 */ /* 0x000fe80003800000 */
[----:B------:R2:W-:Y:S01]  /*4430*/  @!P5 STG.E.U8 desc[UR38][R4.64+0x68], R15 ;  /* 0x0000680f0400d986 */ /* 0x0005e2000c101126 */
[----:B------:R-:W-:Y:S05]  /*4440*/  @P4 BRA `(.L_x_138) ;  /* 0x00000000000c4947 */ /* 0x000fea0003800000 */
[----:B------:R-:W5:Y:S02]  /*4450*/  LDG.E.U8 R146, desc[UR38][R8.64+0x69] ;  /* 0x0000692608927981 */ /* 0x000f64000c1e1100 */
[----:B-----5:R-:W-:-:S05]  /*4460*/  PRMT R14, R146, 0x8880, RZ ;  /* 0x00008880920e7816 */ /* 0x020fca00000000ff */
[----:B------:R-:W-:-:S07]  /*4470*/  IMAD R13, R14, R139, RZ ;  /* 0x0000008b0e0d7224 */ /* 0x000fce00078e02ff */
.L_x_138:
[----:B------:R-:W-:Y:S05]  /*4480*/  BSYNC B1 ;  /* 0x0000000000017941 */ /* 0x000fea0003800000 */
.L_x_137:
        /* <DEDUP_REMOVED lines=13> */
.L_x_140:
[----:B------:R-:W-:Y:S05]  /*4560*/  BSYNC B1 ;  /* 0x0000000000017941 */ /* 0x000fea0003800000 */
.L_x_139:
[----:B--2---:R-:W-:Y:S01]  /*4570*/  @!P3 IMAD R15, R78, R138, R13 ;  /* 0x0000008a4e0fb224 */ /* 0x004fe200078e020d */
[----:B------:R-:W-:Y:S04]  /*4580*/  BSSY B1, `(.L_x_141) ;  /* 0x0000006000017945 */ /* 0x000fe80003800000 */
[----:B------:R2:W-:Y:S01]  /*4590*/  @!P3 STG.E.U8 desc[UR38][R6.64+0x68], R15 ;  /* 0x0000680f0600b986 */ /* 0x0005e2000c101126 */
[----:B------:R-:W-:Y:S05]  /*45a0*/  @P2 BRA `(.L_x_142) ;  /* 0x00000000000c2947 */ /* 0x000fea0003800000 */
[----:B------:R-:W5:Y:S02]  /*45b0*/  LDG.E.U8 R146, desc[UR38][R10.64+0x69] ;  /* 0x000069260a927981 */ /* 0x000f64000c1e1100 */
[----:B-----5:R-:W-:-:S05]  /*45c0*/  PRMT R14, R146, 0x8880, RZ ;  /* 0x00008880920e7816 */ /* 0x020fca00000000ff */
[----:B------:R-:W-:-:S07]  /*45d0*/  IMAD R13, R14, R139, RZ ;  /* 0x0000008b0e0d7224 */ /* 0x000fce00078e02ff */
.L_x_142:
[----:B------:R-:W-:Y:S05]  /*45e0*/  BSYNC B1 ;  /* 0x0000000000017941 */ /* 0x000fea0003800000 */
.L_x_141:
[----:B------:R-:W-:Y:S01]  /*45f0*/  @!P2 IMAD R79, R79, R138, R13 ;  /* 0x0000008a4f4fa224 */ /* 0x000fe200078e020d */
[----:B------:R-:W-:Y:S04]  /*4600*/  BSSY B1, `(.L_x_143) ;  /* 0x0000006000017945 */ /* 0x000fe80003800000 */
[----:B------:R0:W-:Y:S01]  /*4610*/  @!P2 STG.E.U8 desc[UR38][R6.64+0x69], R79 ;  /* 0x0000694f0600a986 */ /* 0x0001e2000c101126 */
[----:B------:R-:W-:Y:S05]  /*4620*/  @P5 BRA `(.L_x_144) ;  /* 0x00000000000c5947 */ /* 0x000fea0003800000 */
[----:B------:R-:W5:Y:S02]  /*4630*/  LDG.E.U8 R146, desc[UR38][R8.64+0x70] ;  /* 0x0000702608927981 */ /* 0x000f64000c1e1100 */
[----:B-----5:R-:W-:-:S05]  /*4640*/  PRMT R14, R146, 0x8880, RZ ;  /* 0x00008880920e7816 */ /* 0x020fca00000000ff */
[----:B------:R-:W-:-:S07]  /*4650*/  IMAD R13, R14, R139, RZ ;  /* 0x0000008b0e0d7224 */ /* 0x000fce00078e02ff */
.L_x_144:
[----:B------:R-:W-:Y:S05]  /*4660*/  BSYNC B1 ;  /* 0x0000000000017941 */ /* 0x000fea0003800000 */
.L_x_143:
[----:B--2---:R-:W-:Y:S01]  /*4670*/  @!P5 IMAD R15, R80, R138, R13 ;  /* 0x0000008a500fd224 */ /* 0x004fe200078e020d */
[----:B------:R-:W-:Y:S04]  /*4680*/  BSSY B1, `(.L_x_145) ;  /* 0x0000006000017945 */ /* 0x000fe80003800000 */
[----:B------:R2:W-:Y:S01]  /*4690*/  @!P5 STG.E.U8 desc[UR38][R4.64+0x70], R15 ;  /* 0x0000700f0400d986 */ /* 0x0005e2000c101126 */
[----:B------:R-:W-:Y:S05]  /*46a0*/  @P4 BRA `(.L_x_146) ;  /* 0x00000000000c4947 */ /* 0x000fea0003800000 */
[----:B------:R-:W5:Y:S02]  /*46b0*/  LDG.E.U8 R146, desc[UR38][R8.64+0x71] ;  /* 0x0000712608927981 */ /* 0x000f64000c1e1100 */
[----:B-----5:R-:W-:-:S05]  /*46c0*/  PRMT R14, R146, 0x8880, RZ ;  /* 0x00008880920e7816 */ /* 0x020fca00000000ff */
[----:B------:R-:W-:-:S07]  /*46d0*/  IMAD R13, R14, R139, RZ ;  /* 0x0000008b0e0d7224 */ /* 0x000fce00078e02ff */
.L_x_146:
[----:B------:R-:W-:Y:S05]  /*46e0*/  BSYNC B1 ;  /* 0x0000000000017941 */ /* 0x000fea0003800000 */
.L_x_145:
        /* <DEDUP_REMOVED lines=13> */
.L_x_148:
[----:B------:R-:W-:Y:S05]  /*47c0*/  BSYNC B1 ;  /* 0x0000000000017941 */ /* 0x000fea0003800000 */
.L_x_147:
[----:B--2---:R-:W-:Y:S01]  /*47d0*/  @!P1 IMAD R15, R82, R138, R13 ;  /* 0x0000008a520f9224 */ /* 0x004fe200078e020d */
[----:B------:R-:W-:Y:S04]  /*47e0*/  BSSY B1, `(.L_x_149) ;  /* 0x0000006000017945 */ /* 0x000fe80003800000 */
[----:B------:R2:W-:Y:S01]  /*47f0*/  @!P1 STG.E.U8 desc[UR38][R6.64+0x70], R15 ;  /* 0x0000700f06009986 */ /* 0x0005e2000c101126 */
[----:B------:R-:W-:Y:S05]  /*4800*/  @P0 BRA `(.L_x_150) ;  /* 0x00000000000c0947 */ /* 0x000fea0003800000 */
[----:B------:R-:W5:Y:S02]  /*4810*/  LDG.E.U8 R146, desc[UR38][R10.64+0x71] ;  /* 0x000071260a927981 */ /* 0x000f64000c1e1100 */
[----:B-----5:R-:W-:-:S05]  /*4820*/  PRMT R14, R146, 0x8880, RZ ;  /* 0x00008880920e7816 */ /* 0x020fca00000000ff */
[----:B------:R-:W-:-:S07]  /*4830*/  IMAD R13, R14, R139, RZ ;  /* 0x0000008b0e0d7224 */ /* 0x000fce00078e02ff */
.L_x_150:
[----:B------:R-:W-:Y:S05]  /*4840*/  BSYNC B1 ;  /* 0x0000000000017941 */ /* 0x000fea0003800000 */
.L_x_149:
[----:B------:R-:W-:Y:S01]  /*4850*/  @!P0 IMAD R83, R83, R138, R13 ;  /* 0x0000008a53538224 */ /* 0x000fe200078e020d */
[----:B------:R-:W-:Y:S04]  /*4860*/  BSSY B1, `(.L_x_151) ;  /* 0x0000006000017945 */ /* 0x000fe80003800000 */
[----:B------:R0:W-:Y:S01]  /*4870*/  @!P0 STG.E.U8 desc[UR38][R6.64+0x71], R83 ;  /* 0x0000715306008986 */ /* 0x0001e2000c101126 */
[----:B------:R-:W-:Y:S05]  /*4880*/  @P5 BRA `(.L_x_152) ;  /* 0x00000000000c5947 */ /* 0x000fea0003800000 */
[----:B------:R-:W5:Y:S02]  /*4890*/  LDG.E.U8 R146, desc[UR38][R8.64+0x78] ;  /* 0x0000782608927981 */ /* 0x000f64000c1e1100 */
[----:B-----5:R-:W-:-:S05]  /*48a0*/  PRMT R14, R146, 0x8880, RZ ;  /* 0x00008880920e7816 */ /* 0x020fca00000000ff */
[----:B------:R-:W-:-:S07]  /*48b0*/  IMAD R13, R14, R139, RZ ;  /* 0x0000008b0e0d7224 */ /* 0x000fce00078e02ff */
.L_x_152:
[----:B------:R-:W-:Y:S05]  /*48c0*/  BSYNC B1 ;  /* 0x0000000000017941 */ /* 0x000fea0003800000 */
.L_x_151:
[----:B--2---:R-:W-:Y:S01]  /*48d0*/  @!P5 IMAD R15, R84, R138, R13 ;  /* 0x0000008a540fd224 */ /* 0x004fe200078e020d */
[----:B------:R-:W-:Y:S04]  /*48e0*/  BSSY B1, `(.L_x_153) ;  /* 0x0000006000017945 */ /* 0x000fe80003800000 */
[----:B------:R2:W-:Y:S01]  /*48f0*/  @!P5 STG.E.U8 desc[UR38][R4.64+0x78], R15 ;  /* 0x0000780f0400d986 */ /* 0x0005e2000c101126 */
[----:B------:R-:W-:Y:S05]  /*4900*/  @P4 BRA `(.L_x_154) ;  /* 0x00000000000c4947 */ /* 0x000fea0003800000 */
[----:B------:R-:W5:Y:S02]  /*4910*/  LDG.E.U8 R146, desc[UR38][R8.64+0x79] ;  /* 0x0000792608927981 */ /* 0x000f64000c1e1100 */
[----:B-----5:R-:W-:-:S05]  /*4920*/  PRMT R14, R146, 0x8880, RZ ;  /* 0x00008880920e7816 */ /* 0x020fca00000000ff */
[----:B------:R-:W-:-:S07]  /*4930*/  IMAD R13, R14, R139, RZ ;  /* 0x0000008b0e0d7224 */ /* 0x000fce00078e02ff */
.L_x_154:
[----:B------:R-:W-:Y:S05]  /*4940*/  BSYNC B1 ;  /* 0x0000000000017941 */ /* 0x000fea0003800000 */
.L_x_153:
        /* <DEDUP_REMOVED lines=13> */
.L_x_156:
[----:B------:R-:W-:Y:S05]  /*4a20*/  BSYNC B1 ;  /* 0x0000000000017941 */ /* 0x000fea0003800000 */
.L_x_155:
[----:B--2---:R-:W-:Y:S01]  /*4a30*/  @!P3 IMAD R15, R86, R138, R13 ;  /* 0x0000008a560fb224 */ /* 0x004fe200078e020d */
[----:B------:R-:W-:Y:S04]  /*4a40*/  BSSY B1, `(.L_x_157) ;  /* 0x0000006000017945 */ /* 0x000fe80003800000 */
[----:B------:R2:W-:Y:S01]  /*4a50*/  @!P3 STG.E.U8 desc[UR38][R6.64+0x78], R15 ;  /* 0x0000780f0600b986 */ /* 0x0005e2000c101126 */
[----:B------:R-:W-:Y:S05]  /*4a60*/  @P2 BRA `(.L_x_158) ;  /* 0x00000000000c2947 */ /* 0x000fea0003800000 */
[----:B------:R-:W5:Y:S02]  /*4a70*/  LDG.E.U8 R146, desc[UR38][R10.64+0x79] ;  /* 0x000079260a927981 */ /* 0x000f64000c1e1100 */
[----:B-----5:R-:W-:-:S05]  /*4a80*/  PRMT R14, R146, 0x8880, RZ ;  /* 0x00008880920e7816 */ /* 0x020fca00000000ff */
[----:B------:R-:W-:-:S07]  /*4a90*/  IMAD R13, R14, R139, RZ ;  /* 0x0000008b0e0d7224 */ /* 0x000fce00078e02ff */
.L_x_158:
[----:B------:R-:W-:Y:S05]  /*4aa0*/  BSYNC B1 ;  /* 0x0000000000017941 */ /* 0x000fea0003800000 */
.L_x_157:
[----:B------:R-:W-:Y:S01]  /*4ab0*/  @!P2 IMAD R87, R87, R138, R13 ;  /* 0x0000008a5757a224 */ /* 0x000fe200078e020d */
[----:B------:R-:W-:Y:S04]  /*4ac0*/  BSSY B1, `(.L_x_159) ;  /* 0x0000006000017945 */ /* 0x000fe80003800000 */
[----:B------:R0:W-:Y:S01]  /*4ad0*/  @!P2 STG.E.U8 desc[UR38][R6.64+0x79], R87 ;  /* 0x000079570600a986 */ /* 0x0001e2000c101126 */
[----:B------:R-:W-:Y:S05]  /*4ae0*/  @P5 BRA `(.L_x_160) ;  /* 0x00000000000c5947 */ /* 0x000fea0003800000 */
[----:B------:R-:W5:Y:S02]  /*4af0*/  LDG.E.U8 R146, desc[UR38][R8.64+0x80] ;  /* 0x0000802608927981 */ /* 0x000f64000c1e1100 */
[----:B-----5:R-:W-:-:S05]  /*4b00*/  PRMT R14, R146, 0x8880, RZ ;  /* 0x00008880920e7816 */ /* 0x020fca00000000ff */
[----:B------:R-:W-:-:S07]  /*4b10*/  IMAD R13, R14, R139, RZ ;  /* 0x0000008b0e0d7224 */ /* 0x000fce00078e02ff */
.L_x_160:
[----:B------:R-:W-:Y:S05]  /*4b20*/  BSYNC B1 ;  /* 0x0000000000017941 */ /* 0x000fea0003800000 */
.L_x_159:
[----:B--2---:R-:W-:Y:S01]  /*4b30*/  @!P5 IMAD R15, R56, R138, R13 ;  /* 0x0000008a380fd224 */ /* 0x004fe200078e020d */
[----:B------:R-:W-:Y:S04]  /*4b40*/  BSSY B1, `(.L_x_161) ;  /* 0x0000006000017945 */ /* 0x000fe80003800000 */
[----:B------:R2:W-:Y:S01]  /*4b50*/  @!P5 STG.E.U8 desc[UR38][R4.64+0x80], R15 ;  /* 0x0000800f0400d986 */ /* 0x0005e2000c101126 */
[----:B------:R-:W-:Y:S05]  /*4b60*/  @P4 BRA `(.L_x_162) ;  /* 0x00000000000c4947 */ /* 0x000fea0003800000 */
[----:B------:R-:W5:Y:S02]  /*4b70*/  LDG.E.U8 R146, desc[UR38][R8.64+0x81] ;  /* 0x0000812608927981 */ /* 0x000f64000c1e1100 */
[----:B-----5:R-:W-:-:S05]  /*4b80*/  PRMT R14, R146, 0x8880, RZ ;  /* 0x00008880920e7816 */ /* 0x020fca00000000ff */
[----:B------:R-:W-:-:S07]  /*4b90*/  IMAD R13, R14, R139, RZ ;  /* 0x0000008b0e0d7224 */ /* 0x000fce00078e02ff */
.L_x_162:
[----:B------:R-:W-:Y:S05]  /*4ba0*/  BSYNC B1 ;  /* 0x0000000000017941 */ /* 0x000fea0003800000 */
.L_x_161:
        /* <DEDUP_REMOVED lines=13> */
.L_x_164:
[----:B------:R-:W-:Y:S05]  /*4c80*/  BSYNC B1 ;  /* 0x0000000000017941 */ /* 0x000fea0003800000 */
.L_x_163:
[----:B--2---:R-:W-:Y:S01]  /*4c90*/  @!P1 IMAD R15, R58, R138, R13 ;  /* 0x0000008a3a0f9224 */ /* 0x004fe200078e020d */
[----:B------:R-:W-:Y:S04]  /*4ca0*/  BSSY B1, `(.L_x_165) ;  /* 0x0000006000017945 */ /* 0x000fe80003800000 */
[----:B------:R2:W-:Y:S01]  /*4cb0*/  @!P1 STG.E.U8 desc[UR38][R6.64+0x80], R15 ;  /* 0x0000800f06009986 */ /* 0x0005e2000c101126 */
[----:B------:R-:W-:Y:S05]  /*4cc0*/  @P0 BRA `(.L_x_166) ;  /* 0x00000000000c0947 */ /* 0x000fea0003800000 */
[----:B------:R-:W5:Y:S02]  /*4cd0*/  LDG.E.U8 R146, desc[UR38][R10.64+0x81] ;  /* 0x000081260a927981 */ /* 0x000f64000c1e1100 */
[----:B-----5:R-:W-:-:S05]  /*4ce0*/  PRMT R14, R146, 0x8880, RZ ;  /* 0x00008880920e7816 */ /* 0x020fca00000000ff */
[----:B------:R-:W-:-:S07]  /*4cf0*/  IMAD R13, R14, R139, RZ ;  /* 0x0000008b0e0d7224 */ /* 0x000fce00078e02ff */
.L_x_166:
[----:B------:R-:W-:Y:S05]  /*4d00*/  BSYNC B1 ;  /* 0x0000000000017941 */ /* 0x000fea0003800000 */
.L_x_165:
[----:B------:R-:W-:Y:S01]  /*4d10*/  @!P0 IMAD R59, R59, R138, R13 ;  /* 0x0000008a3b3b8224 */ /* 0x000fe200078e020d */
[----:B------:R-:W-:Y:S04]  /*4d20*/  BSSY B1, `(.L_x_167) ;  /* 0x0000006000017945 */ /* 0x000fe80003800000 */
[----:B------:R0:W-:Y:S01]  /*4d30*/  @!P0 STG.E.U8 desc[UR38][R6.64+0x81], R59 ;  /* 0x0000813b06008986 */ /* 0x0001e2000c101126 */
[----:B------:R-:W-:Y:S05]  /*4d40*/  @P5 BRA `(.L_x_168) ;  /* 0x00000000000c5947 */ /* 0x000fea0003800000 */
[----:B------:R-:W5:Y:S02]  /*4d50*/  LDG.E.U8 R146, desc[UR38][R8.64+0x88] ;  /* 0x0000882608927981 */ /* 0x000f64000c1e1100 */
[----:B-----5:R-:W-:-:S05]  /*4d60*/  PRMT R14, R146, 0x8880, RZ ;  /* 0x00008880920e7816 */ /* 0x020fca00000000ff */
[----:B------:R-:W-:-:S07]  /*4d70*/  IMAD R13, R14, R139, RZ ;  /* 0x0000008b0e0d7224 */ /* 0x000fce00078e02ff */
.L_x_168:
[----:B------:R-:W-:Y:S05]  /*4d80*/  BSYNC B1 ;  /* 0x0000000000017941 */ /* 0x000fea0003800000 */
.L_x_167:
[----:B--2---:R-:W-:Y:S01]  /*4d90*/  @!P5 IMAD R15, R60, R138, R13 ;  /* 0x0000008a3c0fd224 */ /* 0x004fe200078e020d */
[----:B------:R-:W-:Y:S04]  /*4da0*/  BSSY B1, `(.L_x_169) ;  /* 0x0000006000017945 */ /* 0x000fe80003800000 */
[----:B------:R2:W-:Y:S01]  /*4db0*/  @!P5 STG.E.U8 desc[UR38][R4.64+0x88], R15 ;  /* 0x0000880f0400d986 */ /* 0x0005e2000c101126 */
[----:B------:R-:W-:Y:S05]  /*4dc0*/  @P4 BRA `(.L_x_170) ;  /* 0x00000000000c4947 */ /* 0x000fea0003800000 */
[----:B------:R-:W5:Y:S02]  /*4dd0*/  LDG.E.U8 R146, desc[UR38][R8.64+0x89] ;  /* 0x0000892608927981 */ /* 0x000f64000c1e1100 */
[----:B-----5:R-:W-:-:S05]  /*4de0*/  PRMT R14, R146, 0x8880, RZ ;  /* 0x00008880920e7816 */ /* 0x020fca00000000ff */
[----:B------:R-:W-:-:S07]  /*4df0*/  IMAD R13, R14, R139, RZ ;  /* 0x0000008b0e0d7224 */ /* 0x000fce00078e02ff */
.L_x_170:
[----:B------:R-:W-:Y:S05]  /*4e00*/  BSYNC B1 ;  /* 0x0000000000017941 */ /* 0x000fea0003800000 */
.L_x_169:
        /* <DEDUP_REMOVED lines=13> */
.L_x_172:
[----:B------:R-:W-:Y:S05]  /*4ee0*/  BSYNC B1 ;  /* 0x0000000000017941 */ /* 0x000fea0003800000 */
.L_x_171:
[----:B--2---:R-:W-:Y:S01]  /*4ef0*/  @!P3 IMAD R15, R62, R138, R13 ;  /* 0x0000008a3e0fb224 */ /* 0x004fe200078e020d */
[----:B------:R-:W-:Y:S04]  /*4f00*/  BSSY B1, `(.L_x_173) ;  /* 0x0000006000017945 */ /* 0x000fe80003800000 */
[----:B------:R2:W-:Y:S01]  /*4f10*/  @!P3 STG.E.U8 desc[UR38][R6.64+0x88], R15 ;  /* 0x0000880f0600b986 */ /* 0x0005e2000c101126 */
[----:B------:R-:W-:Y:S05]  /*4f20*/  @P2 BRA `(.L_x_174) ;  /* 0x00000000000c2947 */ /* 0x000fea0003800000 */
[----:B------:R-:W5:Y:S02]  /*4f30*/  LDG.E.U8 R146, desc[UR38][R10.64+0x89] ;  /* 0x000089260a927981 */ /* 0x000f64000c1e1100 */
[----:B-----5:R-:W-:-:S05]  /*4f40*/  PRMT R14, R146, 0x8880, RZ ;  /* 0x00008880920e7816 */ /* 0x020fca00000000ff */
[----:B------:R-:W-:-:S07]  /*4f50*/  IMAD R13, R14, R139, RZ ;  /* 0x0000008b0e0d7224 */ /* 0x000fce00078e02ff */
.L_x_174:
[----:B------:R-:W-:Y:S05]  /*4f60*/  BSYNC B1 ;  /* 0x0000000000017941 */ /* 0x000fea0003800000 */
.L_x_173:
[----:B------:R-:W-:Y:S01]  /*4f70*/  @!P2 IMAD R63, R63, R138, R13 ;  /* 0x0000008a3f3fa224 */ /* 0x000fe200078e020d */
[----:B------:R-:W-:Y:S04]  /*4f80*/  BSSY B1, `(.L_x_175) ;  /* 0x0000006000017945 */ /* 0x000fe80003800000 */
[----:B------:R0:W-:Y:S01]  /*4f90*/  @!P2 STG.E.U8 desc[UR38][R6.64+0x89], R63 ;  /* 0x0000893f0600a986 */ /* 0x0001e2000c101126 */
[----:B------:R-:W-:Y:S05]  /*4fa0*/  @P5 BRA `(.L_x_176) ;  /* 0x00000000000c5947 */ /* 0x000fea0003800000 */
[----:B------:R-:W5:Y:S02]  /*4fb0*/  LDG.E.U8 R146, desc[UR38][R8.64+0x90] ;  /* 0x0000902608927981 */ /* 0x000f64000c1e1100 */
[----:B-----5:R-:W-:-:S05]  /*4fc0*/  PRMT R14, R146, 0x8880, RZ ;  /* 0x00008880920e7816 */ /* 0x020fca00000000ff */
[----:B------:R-:W-:-:S07]  /*4fd0*/  IMAD R13, R14, R139, RZ ;  /* 0x0000008b0e0d7224 */ /* 0x000fce00078e02ff */
.L_x_176:
[----:B------:R-:W-:Y:S05]  /*4fe0*/  BSYNC B1 ;  /* 0x0000000000017941 */ /* 0x000fea0003800000 */
.L_x_175:
[----:B--2---:R-:W-:Y:S01]  /*4ff0*/  @!P5 IMAD R15, R64, R138, R13 ;  /* 0x0000008a400fd224 */ /* 0x004fe200078e020d */
[----:B------:R-:W-:Y:S04]  /*5000*/  BSSY B1, `(.L_x_177) ;  /* 0x0000006000017945 */ /* 0x000fe80003800000 */
[----:B------:R2:W-:Y:S01]  /*5010*/  @!P5 STG.E.U8 desc[UR38][R4.64+0x90], R15 ;  /* 0x0000900f0400d986 */ /* 0x0005e2000c101126 */
[----:B------:R-:W-:Y:S05]  /*5020*/  @P4 BRA `(.L_x_178) ;  /* 0x00000000000c4947 */ /* 0x000fea0003800000 */
[----:B------:R-:W5:Y:S02]  /*5030*/  LDG.E.U8 R146, desc[UR38][R8.64+0x91] ;  /* 0x0000912608927981 */ /* 0x000f64000c1e1100 */
[----:B-----5:R-:W-:-:S05]  /*5040*/  PRMT R14, R146, 0x8880, RZ ;  /* 0x00008880920e7816 */ /* 0x020fca00000000ff */
[----:B------:R-:W-:-:S07]  /*5050*/  IMAD R13, R14, R139, RZ ;  /* 0x0000008b0e0d7224 */ /* 0x000fce00078e02ff */
.L_x_178:
[----:B------:R-:W-:Y:S05]  /*5060*/  BSYNC B1 ;  /* 0x0000000000017941 */ /* 0x000fea0003800000 */
.L_x_177:
        /* <DEDUP_REMOVED lines=13> */
.L_x_180:
[----:B------:R-:W-:Y:S05]  /*5140*/  BSYNC B1 ;  /* 0x0000000000017941 */ /* 0x000fea0003800000 */
.L_x_179:
[----:B--2---:R-:W-:Y:S01]  /*5150*/  @!P1 IMAD R15, R66, R138, R13 ;  /* 0x0000008a420f9224 */ /* 0x004fe200078e020d */
[----:B------:R-:W-:Y:S04]  /*5160*/  BSSY B1, `(.L_x_181) ;  /* 0x0000006000017945 */ /* 0x000fe80003800000 */
[----:B------:R2:W-:Y:S01]  /*5170*/  @!P1 STG.E.U8 desc[UR38][R6.64+0x90], R15 ;  /* 0x0000900f06009986 */ /* 0x0005e2000c101126 */
[----:B------:R-:W-:Y:S05]  /*5180*/  @P0 BRA `(.L_x_182) ;  /* 0x00000000000c0947 */ /* 0x000fea0003800000 */
[----:B------:R-:W5:Y:S02]  /*5190*/  LDG.E.U8 R146, desc[UR38][R10.64+0x91] ;  /* 0x000091260a927981 */ /* 0x000f64000c1e1100 */
[----:B-----5:R-:W-:-:S05]  /*51a0*/  PRMT R14, R146, 0x8880, RZ ;  /* 0x00008880920e7816 */ /* 0x020fca00000000ff */
[----:B------:R-:W-:-:S07]  /*51b0*/  IMAD R13, R14, R139, RZ ;  /* 0x0000008b0e0d7224 */ /* 0x000fce00078e02ff */
.L_x_182:
[----:B------:R-:W-:Y:S05]  /*51c0*/  BSYNC B1 ;  /* 0x0000000000017941 */ /* 0x000fea0003800000 */
.L_x_181:
[----:B------:R-:W-:Y:S01]  /*51d0*/  @!P0 IMAD R67, R67, R138, R13 ;  /* 0x0000008a43438224 */ /* 0x000fe200078e020d */
[----:B------:R-:W-:Y:S04]  /*51e0*/  BSSY B1, `(.L_x_183) ;  /* 0x0000006000017945 */ /* 0x000fe80003800000 */
[----:B------:R0:W-:Y:S01]  /*51f0*/  @!P0 STG.E.U8 desc[UR38][R6.64+0x91], R67 ;  /* 0x0000914306008986 */ /* 0x0001e2000c101126 */
[----:B------:R-:W-:Y:S05]  /*5200*/  @P5 BRA `(.L_x_184) ;  /* 0x00000000000c5947 */ /* 0x000fea0003800000 */
[----:B------:R-:W5:Y:S02]  /*5210*/  LDG.E.U8 R146, desc[UR38][R8.64+0x98] ;  /* 0x0000982608927981 */ /* 0x000f64000c1e1100 */
[----:B-----5:R-:W-:-:S05]  /*5220*/  PRMT R14, R146, 0x8880, RZ ;  /* 0x00008880920e7816 */ /* 0x020fca00000000ff */
[----:B------:R-:W-:-:S07]  /*5230*/  IMAD R13, R14, R139, RZ ;  /* 0x0000008b0e0d7224 */ /* 0x000fce00078e02ff */
.L_x_184:
[----:B------:R-:W-:Y:S05]  /*5240*/  BSYNC B1 ;  /* 0x0000000000017941 */ /* 0x000fea0003800000 */
.L_x_183:
[----:B--2---:R-:W-:Y:S01]  /*5250*/  @!P5 IMAD R15, R68, R138, R13 ;  /* 0x0000008a440fd224 */ /* 0x004fe200078e020d */
[----:B------:R-:W-:Y:S04]  /*5260*/  BSSY B1, `(.L_x_185) ;  /* 0x0000006000017945 */ /* 0x000fe80003800000 */
[----:B------:R2:W-:Y:S01]  /*5270*/  @!P5 STG.E.U8 desc[UR38][R4.64+0x98], R15 ;  /* 0x0000980f0400d986 */ /* 0x0005e2000c101126 */
[----:B------:R-:W-:Y:S05]  /*5280*/  @P4 BRA `(.L_x_186) ;  /* 0x00000000000c4947 */ /* 0x000fea0003800000 */
[----:B------:R-:W5:Y:S02]  /*5290*/  LDG.E.U8 R146, desc[UR38][R8.64+0x99] ;  /* 0x0000992608927981 */ /* 0x000f64000c1e1100 */
[----:B-----5:R-:W-:-:S05]  /*52a0*/  PRMT R14, R146, 0x8880, RZ ;  /* 0x00008880920e7816 */ /* 0x020fca00000000ff */
[----:B------:R-:W-:-:S07]  /*52b0*/  IMAD R13, R14, R139, RZ ;  /* 0x0000008b0e0d7224 */ /* 0x000fce00078e02ff */
.L_x_186:
[----:B------:R-:W-:Y:S05]  /*52c0*/  BSYNC B1 ;  /* 0x0000000000017941 */ /* 0x000fea0003800000 */
.L_x_185:
        /* <DEDUP_REMOVED lines=13> */
.L_x_188:
[----:B------:R-:W-:Y:S05]  /*53a0*/  BSYNC B1 ;  /* 0x0000000000017941 */ /* 0x000fea0003800000 */
.L_x_187:
[----:B--2---:R-:W-:Y:S01]  /*53b0*/  @!P3 IMAD R15, R70, R138, R13 ;  /* 0x0000008a460fb224 */ /* 0x004fe200078e020d */
[----:B------:R-:W-:Y:S04]  /*53c0*/  BSSY B1, `(.L_x_189) ;  /* 0x0000006000017945 */ /* 0x000fe80003800000 */
[----:B------:R2:W-:Y:S01]  /*53d0*/  @!P3 STG.E.U8 desc[UR38][R6.64+0x98], R15 ;  /* 0x0000980f0600b986 */ /* 0x0005e2000c101126 */
[----:B------:R-:W-:Y:S05]  /*53e0*/  @P2 BRA `(.L_x_190) ;  /* 0x00000000000c2947 */ /* 0x000fea0003800000 */
[----:B------:R-:W5:Y:S02]  /*53f0*/  LDG.E.U8 R146, desc[UR38][R10.64+0x99] ;  /* 0x000099260a927981 */ /* 0x000f64000c1e1100 */
[----:B-----5:R-:W-:-:S05]  /*5400*/  PRMT R14, R146, 0x8880, RZ ;  /* 0x00008880920e7816 */ /* 0x020fca00000000ff */
[----:B------:R-:W-:-:S07]  /*5410*/  IMAD R13, R14, R139, RZ ;  /* 0x0000008b0e0d7224 */ /* 0x000fce00078e02ff */
.L_x_190:
[----:B------:R-:W-:Y:S05]  /*5420*/  BSYNC B1 ;  /* 0x0000000000017941 */ /* 0x000fea0003800000 */
.L_x_189:
[----:B------:R-:W-:Y:S01]  /*5430*/  @!P2 IMAD R71, R71, R138, R13 ;  /* 0x0000008a4747a224 */ /* 0x000fe200078e020d */
[----:B------:R-:W-:Y:S04]  /*5440*/  BSSY B1, `(.L_x_191) ;  /* 0x0000006000017945 */ /* 0x000fe80003800000 */
[----:B------:R0:W-:Y:S01]  /*5450*/  @!P2 STG.E.U8 desc[UR38][R6.64+0x99], R71 ;  /* 0x000099470600a986 */ /* 0x0001e2000c101126 */
[----:B------:R-:W-:Y:S05]  /*5460*/  @P5 BRA `(.L_x_192) ;  /* 0x00000000000c5947 */ /* 0x000fea0003800000 */
[----:B------:R-:W5:Y:S02]  /*5470*/  LDG.E.U8 R146, desc[UR38][R8.64+0xa0] ;  /* 0x0000a02608927981 */ /* 0x000f64000c1e1100 */
[----:B-----5:R-:W-:-:S05]  /*5480*/  PRMT R14, R146, 0x8880, RZ ;  /* 0x00008880920e7816 */ /* 0x020fca00000000ff */
[----:B------:R-:W-:-:S07]  /*5490*/  IMAD R13, R14, R139, RZ ;  /* 0x0000008b0e0d7224 */ /* 0x000fce00078e02ff */
.L_x_192:
[----:B------:R-:W-:Y:S05]  /*54a0*/  BSYNC B1 ;  /* 0x0000000000017941 */ /* 0x000fea0003800000 */
.L_x_191:
[----:B--2---:R-:W-:Y:S01]  /*54b0*/  @!P5 IMAD R15, R40, R138, R13 ;  /* 0x0000008a280fd224 */ /* 0x004fe200078e020d */
[----:B------:R-:W-:Y:S04]  /*54c0*/  BSSY B1, `(.L_x_193) ;  /* 0x0000006000017945 */ /* 0x000fe80003800000 */
[----:B------:R2:W-:Y:S01]  /*54d0*/  @!P5 STG.E.U8 desc[UR38][R4.64+0xa0], R15 ;  /* 0x0000a00f0400d986 */ /* 0x0005e2000c101126 */
[----:B------:R-:W-:Y:S05]  /*54e0*/  @P4 BRA `(.L_x_194) ;  /* 0x00000000000c4947 */ /* 0x000fea0003800000 */
[----:B------:R-:W5:Y:S02]  /*54f0*/  LDG.E.U8 R146, desc[UR38][R8.64+0xa1] ;  /* 0x0000a12608927981 */ /* 0x000f64000c1e1100 */
[----:B-----5:R-:W-:-:S05]  /*5500*/  PRMT R14, R146, 0x8880, RZ ;  /* 0x00008880920e7816 */ /* 0x020fca00000000ff */
[----:B------:R-:W-:-:S07]  /*5510*/  IMAD R13, R14, R139, RZ ;  /* 0x0000008b0e0d7224 */ /* 0x000fce00078e02ff */
.L_x_194:
[----:B------:R-:W-:Y:S05]  /*5520*/  BSYNC B1 ;  /* 0x0000000000017941 */ /* 0x000fea0003800000 */
.L_x_193:
        /* <DEDUP_REMOVED lines=13> */
.L_x_196:
[----:B------:R-:W-:Y:S05]  /*5600*/  BSYNC B1 ;  /* 0x0000000000017941 */ /* 0x000fea0003800000 */
.L_x_195:
[----:B--2---:R-:W-:Y:S01]  /*5610*/  @!P1 IMAD R15, R42, R138, R13 ;  /* 0x0000008a2a0f9224 */ /* 0x004fe200078e020d */
[----:B------:R-:W-:Y:S04]  /*5620*/  BSSY B1, `(.L_x_197) ;  /* 0x0000006000017945 */ /* 0x000fe80003800000 */
[----:B------:R2:W-:Y:S01]  /*5630*/  @!P1 STG.E.U8 desc[UR38][R6.64+0xa0], R15 ;  /* 0x0000a00f06009986 */ /* 0x0005e2000c101126 */
[----:B------:R-:W-:Y:S05]  /*5640*/  @P0 BRA `(.L_x_198) ;  /* 0x00000000000c0947 */ /* 0x000fea0003800000 */
[----:B------:R-:W5:Y:S02]  /*5650*/  LDG.E.U8 R146, desc[UR38][R10.64+0xa1] ;  /* 0x0000a1260a927981 */ /* 0x000f64000c1e1100 */
[----:B-----5:R-:W-:-:S05]  /*5660*/  PRMT R14, R146, 0x8880, RZ ;  /* 0x00008880920e7816 */ /* 0x020fca00000000ff */
[----:B------:R-:W-:-:S07]  /*5670*/  IMAD R13, R14, R139, RZ ;  /* 0x0000008b0e0d7224 */ /* 0x000fce00078e02ff */
.L_x_198:
[----:B------:R-:W-:Y:S05]  /*5680*/  BSYNC B1 ;  /* 0x0000000000017941 */ /* 0x000fea0003800000 */
.L_x_197:
[----:B------:R-:W-:Y:S01]  /*5690*/  @!P0 IMAD R43, R43, R138, R13 ;  /* 0x0000008a2b2b8224 */ /* 0x000fe200078e020d */
[----:B------:R-:W-:Y:S04]  /*56a0*/  BSSY B1, `(.L_x_199) ;  /* 0x0000006000017945 */ /* 0x000fe80003800000 */
[----:B------:R0:W-:Y:S01]  /*56b0*/  @!P0 STG.E.U8 desc[UR38][R6.64+0xa1], R43 ;  /* 0x0000a12b06008986 */ /* 0x0001e2000c101126 */
[----:B------:R-:W-:Y:S05]  /*56c0*/  @P5 BRA `(.L_x_200) ;  /* 0x00000000000c5947 */ /* 0x000fea0003800000 */
[----:B------:R-:W5:Y:S02]  /*56d0*/  LDG.E.U8 R146, desc[UR38][R8.64+0xa8] ;  /* 0x0000a82608927981 */ /* 0x000f64000c1e1100 */
[----:B-----5:R-:W-:-:S05]  /*56e0*/  PRMT R14, R146, 0x8880, RZ ;  /* 0x00008880920e7816 */ /* 0x020fca00000000ff */
[----:B------:R-:W-:-:S07]  /*56f0*/  IMAD R13, R14, R139, RZ ;  /* 0x0000008b0e0d7224 */ /* 0x000fce00078e02ff */
.L_x_200:
[----:B------:R-:W-:Y:S05]  /*5700*/  BSYNC B1 ;  /* 0x0000000000017941 */ /* 0x000fea0003800000 */
.L_x_199:
[----:B--2---:R-:W-:Y:S01]  /*5710*/  @!P5 IMAD R15, R44, R138, R13 ;  /* 0x0000008a2c0fd224 */ /* 0x004fe200078e020d */
[----:B------:R-:W-:Y:S04]  /*5720*/  BSSY B1, `(.L_x_201) ;  /* 0x0000006000017945 */ /* 0x000fe80003800000 */
[----:B------:R2:W-:Y:S01]  /*5730*/  @!P5 STG.E.U8 desc[UR38][R4.64+0xa8], R15 ;  /* 0x0000a80f0400d986 */ /* 0x0005e2000c101126 */
[----:B------:R-:W-:Y:S05]  /*5740*/  @P4 BRA `(.L_x_202) ;  /* 0x00000000000c4947 */ /* 0x000fea0003800000 */
[----:B------:R-:W5:Y:S02]  /*5750*/  LDG.E.U8 R146, desc[UR38][R8.64+0xa9] ;  /* 0x0000a92608927981 */ /* 0x000f64000c1e1100 */
[----:B-----5:R-:W-:-:S05]  /*5760*/  PRMT R14, R146, 0x8880, RZ ;  /* 0x00008880920e7816 */ /* 0x020fca00000000ff */
[----:B------:R-:W-:-:S07]  /*5770*/  IMAD R13, R14, R139, RZ ;  /* 0x0000008b0e0d7224 */ /* 0x000fce00078e02ff */
.L_x_202:
[----:B------:R-:W-:Y:S05]  /*5780*/  BSYNC B1 ;  /* 0x0000000000017941 */ /* 0x000fea0003800000 */
.L_x_201:
        /* <DEDUP_REMOVED lines=13> */
.L_x_204:
[----:B------:R-:W-:Y:S05]  /*5860*/  BSYNC B1 ;  /* 0x0000000000017941 */ /* 0x000fea0003800000 */
.L_x_203:
[----:B--2---:R-:W-:Y:S01]  /*5870*/  @!P3 IMAD R15, R46, R138, R13 ;  /* 0x0000008a2e0fb224 */ /* 0x004fe200078e020d */
[----:B------:R-:W-:Y:S04]  /*5880*/  BSSY B1, `(.L_x_205) ;  /* 0x0000006000017945 */ /* 0x000fe80003800000 */
[----:B------:R2:W-:Y:S01]  /*5890*/  @!P3 STG.E.U8 desc[UR38][R6.64+0xa8], R15 ;  /* 0x0000a80f0600b986 */ /* 0x0005e2000c101126 */
[----:B------:R-:W-:Y:S05]  /*58a0*/  @P2 BRA `(.L_x_206) ;  /* 0x00000000000c2947 */ /* 0x000fea0003800000 */
[----:B------:R-:W5:Y:S02]  /*58b0*/  LDG.E.U8 R146, desc[UR38][R10.64+0xa9] ;  /* 0x0000a9260a927981 */ /* 0x000f64000c1e1100 */
[----:B-----5:R-:W-:-:S05]  /*58c0*/  PRMT R14, R146, 0x8880, RZ ;  /* 0x00008880920e7816 */ /* 0x020fca00000000ff */
[----:B------:R-:W-:-:S07]  /*58d0*/  IMAD R13, R14, R139, RZ ;  /* 0x0000008b0e0d7224 */ /* 0x000fce00078e02ff */
.L_x_206:
[----:B------:R-:W-:Y:S05]  /*58e0*/  BSYNC B1 ;  /* 0x0000000000017941 */ /* 0x000fea0003800000 */
.L_x_205:
[----:B------:R-:W-:Y:S01]  /*58f0*/  @!P2 IMAD R47, R47, R138, R13 ;  /* 0x0000008a2f2fa224 */ /* 0x000fe200078e020d */
[----:B------:R-:W-:Y:S04]  /*5900*/  BSSY B1, `(.L_x_207) ;  /* 0x0000006000017945 */ /* 0x000fe80003800000 */
[----:B------:R0:W-:Y:S01]  /*5910*/  @!P2 STG.E.U8 desc[UR38][R6.64+0xa9], R47 ;  /* 0x0000a92f0600a986 */ /* 0x0001e2000c101126 */
[----:B------:R-:W-:Y:S05]  /*5920*/  @P5 BRA `(.L_x_208) ;  /* 0x00000000000c5947 */ /* 0x000fea0003800000 */
[----:B------:R-:W5:Y:S02]  /*5930*/  LDG.E.U8 R146, desc[UR38][R8.64+0xb0] ;  /* 0x0000b02608927981 */ /* 0x000f64000c1e1100 */
[----:B-----5:R-:W-:-:S05]  /*5940*/  PRMT R14, R146, 0x8880, RZ ;  /* 0x00008880920e7816 */ /* 0x020fca00000000ff */
[----:B------:R-:W-:-:S07]  /*5950*/  IMAD R13, R14, R139, RZ ;  /* 0x0000008b0e0d7224 */ /* 0x000fce00078e02ff */
.L_x_208:
[----:B------:R-:W-:Y:S05]  /*5960*/  BSYNC B1 ;  /* 0x0000000000017941 */ /* 0x000fea0003800000 */
.L_x_207:
[----:B--2---:R-:W-:Y:S01]  /*5970*/  @!P5 IMAD R15, R48, R138, R13 ;  /* 0x0000008a300fd224 */ /* 0x004fe200078e020d */
[----:B------:R-:W-:Y:S04]  /*5980*/  BSSY B1, `(.L_x_209) ;  /* 0x0000006000017945 */ /* 0x000fe80003800000 */
[----:B------:R2:W-:Y:S01]  /*5990*/  @!P5 STG.E.U8 desc[UR38][R4.64+0xb0], R15 ;  /* 0x0000b00f0400d986 */ /* 0x0005e2000c101126 */
[----:B------:R-:W-:Y:S05]  /*59a0*/  @P4 BRA `(.L_x_210) ;  /* 0x00000000000c4947 */ /* 0x000fea0003800000 */
[----:B------:R-:W5:Y:S02]  /*59b0*/  LDG.E.U8 R146, desc[UR38][R8.64+0xb1] ;  /* 0x0000b12608927981 */ /* 0x000f64000c1e1100 */
[----:B-----5:R-:W-:-:S05]  /*59c0*/  PRMT R14, R146, 0x8880, RZ ;  /* 0x00008880920e7816 */ /* 0x020fca00000000ff */
[----:B------:R-:W-:-:S07]  /*59d0*/  IMAD R13, R14, R139, RZ ;  /* 0x0000008b0e0d7224 */ /* 0x000fce00078e02ff */
.L_x_210:
[----:B------:R-:W-:Y:S05]  /*59e0*/  BSYNC B1 ;  /* 0x0000000000017941 */ /* 0x000fea0003800000 */
.L_x_209:
        /* <DEDUP_REMOVED lines=13> */
.L_x_212:
[----:B------:R-:W-:Y:S05]  /*5ac0*/  BSYNC B1 ;  /* 0x0000000000017941 */ /* 0x000fea0003800000 */
.L_x_211:
[----:B--2---:R-:W-:Y:S01]  /*5ad0*/  @!P1 IMAD R15, R50, R138, R13 ;  /* 0x0000008a320f9224 */ /* 0x004fe200078e020d */
[----:B------:R-:W-:Y:S04]  /*5ae0*/  BSSY B1, `(.L_x_213) ;  /* 0x0000006000017945 */ /* 0x000fe80003800000 */
[----:B------:R2:W-:Y:S01]  /*5af0*/  @!P1 STG.E.U8 desc[UR38][R6.64+0xb0], R15 ;  /* 0x0000b00f06009986 */ /* 0x0005e2000c101126 */
[----:B------:R-:W-:Y:S05]  /*5b00*/  @P0 BRA `(.L_x_214) ;  /* 0x00000000000c0947 */ /* 0x000fea0003800000 */
[----:B------:R-:W5:Y:S02]  /*5b10*/  LDG.E.U8 R146, desc[UR38][R10.64+0xb1] ;  /* 0x0000b1260a927981 */ /* 0x000f64000c1e1100 */
[----:B-----5:R-:W-:-:S05]  /*5b20*/  PRMT R14, R146, 0x8880, RZ ;  /* 0x00008880920e7816 */ /* 0x020fca00000000ff */
[----:B------:R-:W-:-:S07]  /*5b30*/  IMAD R13, R14, R139, RZ ;  /* 0x0000008b0e0d7224 */ /* 0x000fce00078e02ff */
.L_x_214:
[----:B------:R-:W-:Y:S05]  /*5b40*/  BSYNC B1 ;  /* 0x0000000000017941 */ /* 0x000fea0003800000 */
.L_x_213:
[----:B------:R-:W-:Y:S01]  /*5b50*/  @!P0 IMAD R51, R51, R138, R13 ;  /* 0x0000008a33338224 */ /* 0x000fe200078e020d */
[----:B------:R-:W-:Y:S04]  /*5b60*/  BSSY B1, `(.L_x_215) ;  /* 0x0000006000017945 */ /* 0x000fe80003800000 */
[----:B------:R0:W-:Y:S01]  /*5b70*/  @!P0 STG.E.U8 desc[UR38][R6.64+0xb1], R51 ;  /* 0x0000b13306008986 */ /* 0x0001e2000c101126 */
[----:B------:R-:W-:Y:S05]  /*5b80*/  @P5 BRA `(.L_x_216) ;  /* 0x00000000000c5947 */ /* 0x000fea0003800000 */
[----:B------:R-:W5:Y:S02]  /*5b90*/  LDG.E.U8 R146, desc[UR38][R8.64+0xb8] ;  /* 0x0000b82608927981 */ /* 0x000f64000c1e1100 */
[----:B-----5:R-:W-:-:S05]  /*5ba0*/  PRMT R14, R146, 0x8880, RZ ;  /* 0x00008880920e7816 */ /* 0x020fca00000000ff */
[----:B------:R-:W-:-:S07]  /*5bb0*/  IMAD R13, R14, R139, RZ ;  /* 0x0000008b0e0d7224 */ /* 0x000fce00078e02ff */
.L_x_216:
[----:B------:R-:W-:Y:S05]  /*5bc0*/  BSYNC B1 ;  /* 0x0000000000017941 */ /* 0x000fea0003800000 */
.L_x_215:
[----:B--2---:R-:W-:Y:S01]  /*5bd0*/  @!P5 IMAD R15, R52, R138, R13 ;  /* 0x0000008a340fd224 */ /* 0x004fe200078e020d */
[----:B------:R-:W-:Y:S04]  /*5be0*/  BSSY B1, `(.L_x_217) ;  /* 0x0000006000017945 */ /* 0x000fe80003800000 */
[----:B------:R2:W-:Y:S01]  /*5bf0*/  @!P5 STG.E.U8 desc[UR38][R4.64+0xb8], R15 ;  /* 0x0000b80f0400d986 */ /* 0x0005e2000c101126 */
[----:B------:R-:W-:Y:S05]  /*5c00*/  @P4 BRA `(.L_x_218) ;  /* 0x00000000000c4947 */ /* 0x000fea0003800000 */
[----:B------:R-:W5:Y:S02]  /*5c10*/  LDG.E.U8 R146, desc[UR38][R8.64+0xb9] ;  /* 0x0000b92608927981 */ /* 0x000f64000c1e1100 */
[----:B-----5:R-:W-:-:S05]  /*5c20*/  PRMT R14, R146, 0x8880, RZ ;  /* 0x00008880920e7816 */ /* 0x020fca00000000ff */
[----:B------:R-:W-:-:S07]  /*5c30*/  IMAD R13, R14, R139, RZ ;  /* 0x0000008b0e0d7224 */ /* 0x000fce00078e02ff */
.L_x_218:
[----:B------:R-:W-:Y:S05]  /*5c40*/  BSYNC B1 ;  /* 0x0000000000017941 */ /* 0x000fea0003800000 */
.L_x_217:
        /* <DEDUP_REMOVED lines=13> */
.L_x_220:
[----:B------:R-:W-:Y:S05]  /*5d20*/  BSYNC B1 ;  /* 0x0000000000017941 */ /* 0x000fea0003800000 */
.L_x_219:
[----:B--2---:R-:W-:Y:S01]  /*5d30*/  @!P3 IMAD R15, R54, R138, R13 ;  /* 0x0000008a360fb224 */ /* 0x004fe200078e020d */
[----:B------:R-:W-:Y:S04]  /*5d40*/  BSSY B1, `(.L_x_221) ;  /* 0x0000006000017945 */ /* 0x000fe80003800000 */
[----:B------:R2:W-:Y:S01]  /*5d50*/  @!P3 STG.E.U8 desc[UR38][R6.64+0xb8], R15 ;  /* 0x0000b80f0600b986 */ /* 0x0005e2000c101126 */
[----:B------:R-:W-:Y:S05]  /*5d60*/  @P2 BRA `(.L_x_222) ;  /* 0x00000000000c2947 */ /* 0x000fea0003800000 */
[----:B------:R-:W5:Y:S02]  /*5d70*/  LDG.E.U8 R146, desc[UR38][R10.64+0xb9] ;  /* 0x0000b9260a927981 */ /* 0x000f64000c1e1100 */
[----:B-----5:R-:W-:-:S05]  /*5d80*/  PRMT R14, R146, 0x8880, RZ ;  /* 0x00008880920e7816 */ /* 0x020fca00000000ff */
[----:B------:R-:W-:-:S07]  /*5d90*/  IMAD R13, R14, R139, RZ ;  /* 0x0000008b0e0d7224 */ /* 0x000fce00078e02ff */
.L_x_222:
[----:B------:R-:W-:Y:S05]  /*5da0*/  BSYNC B1 ;  /* 0x0000000000017941 */ /* 0x000fea0003800000 */
.L_x_221:
[----:B------:R-:W-:Y:S01]  /*5db0*/  @!P2 IMAD R55, R55, R138, R13 ;  /* 0x0000008a3737a224 */ /* 0x000fe200078e020d */
[----:B------:R-:W-:Y:S04]  /*5dc0*/  BSSY B1, `(.L_x_223) ;  /* 0x0000006000017945 */ /* 0x000fe80003800000 */
[----:B------:R0:W-:Y:S01]  /*5dd0*/  @!P2 STG.E.U8 desc[UR38][R6.64+0xb9], R55 ;  /* 0x0000b9370600a986 */ /* 0x0001e2000c101126 */
[----:B------:R-:W-:Y:S05]  /*5de0*/  @P5 BRA `(.L_x_224) ;  /* 0x00000000000c5947 */ /* 0x000fea0003800000 */
[----:B------:R-:W5:Y:S02]  /*5df0*/  LDG.E.U8 R146, desc[UR38][R8.64+0xc0] ;  /* 0x0000c02608927981 */ /* 0x000f64000c1e1100 */
[----:B-----5:R-:W-:-:S05]  /*5e00*/  PRMT R14, R146, 0x8880, RZ ;  /* 0x00008880920e7816 */ /* 0x020fca00000000ff */
[----:B------:R-:W-:-:S07]  /*5e10*/  IMAD R13, R14, R139, RZ ;  /* 0x0000008b0e0d7224 */ /* 0x000fce00078e02ff */
.L_x_224:
[----:B------:R-:W-:Y:S05]  /*5e20*/  BSYNC B1 ;  /* 0x0000000000017941 */ /* 0x000fea0003800000 */
.L_x_223:
[----:B--2---:R-:W-:Y:S01]  /*5e30*/  @!P5 IMAD R15, R24, R138, R13 ;  /* 0x0000008a180fd224 */ /* 0x004fe200078e020d */
[----:B------:R-:W-:Y:S04]  /*5e40*/  BSSY B1, `(.L_x_225) ;  /* 0x0000006000017945 */ /* 0x000fe80003800000 */
[----:B------:R2:W-:Y:S01]  /*5e50*/  @!P5 STG.E.U8 desc[UR38][R4.64+0xc0], R15 ;  /* 0x0000c00f0400d986 */ /* 0x0005e2000c101126 */
[----:B------:R-:W-:Y:S05]  /*5e60*/  @P4 BRA `(.L_x_226) ;  /* 0x00000000000c4947 */ /* 0x000fea0003800000 */
[----:B------:R-:W5:Y:S02]  /*5e70*/  LDG.E.U8 R146, desc[UR38][R8.64+0xc1] ;  /* 0x0000c12608927981 */ /* 0x000f64000c1e1100 */
[----:B-----5:R-:W-:-:S05]  /*5e80*/  PRMT R14, R146, 0x8880, RZ ;  /* 0x00008880920e7816 */ /* 0x020fca00000000ff */
[----:B------:R-:W-:-:S07]  /*5e90*/  IMAD R13, R14, R139, RZ ;  /* 0x0000008b0e0d7224 */ /* 0x000fce00078e02ff */
.L_x_226:
[----:B------:R-:W-:Y:S05]  /*5ea0*/  BSYNC B1 ;  /* 0x0000000000017941 */ /* 0x000fea0003800000 */
.L_x_225:
        /* <DEDUP_REMOVED lines=13> */
.L_x_228:
[----:B------:R-:W-:Y:S05]  /*5f80*/  BSYNC B1 ;  /* 0x0000000000017941 */ /* 0x000fea0003800000 */
.L_x_227:
[----:B--2---:R-:W-:Y:S01]  /*5f90*/  @!P1 IMAD R15, R26, R138, R13 ;  /* 0x0000008a1a0f9224 */ /* 0x004fe200078e020d */
[----:B------:R-:W-:Y:S04]  /*5fa0*/  BSSY B1, `(.L_x_229) ;  /* 0x0000006000017945 */ /* 0x000fe80003800000 */
[----:B------:R2:W-:Y:S01]  /*5fb0*/  @!P1 STG.E.U8 desc[UR38][R6.64+0xc0], R15 ;  /* 0x0000c00f06009986 */ /* 0x0005e2000c101126 */
[----:B------:R-:W-:Y:S05]  /*5fc0*/  @P0 BRA `(.L_x_230) ;  /* 0x00000000000c0947 */ /* 0x000fea0003800000 */
[----:B------:R-:W5:Y:S02]  /*5fd0*/  LDG.E.U8 R146, desc[UR38][R10.64+0xc1] ;  /* 0x0000c1260a927981 */ /* 0x000f64000c1e1100 */
[----:B-----5:R-:W-:-:S05]  /*5fe0*/  PRMT R14, R146, 0x8880, RZ ;  /* 0x00008880920e7816 */ /* 0x020fca00000000ff */
[----:B------:R-:W-:-:S07]  /*5ff0*/  IMAD R13, R14, R139, RZ ;  /* 0x0000008b0e0d7224 */ /* 0x000fce00078e02ff */
.L_x_230:
[----:B------:R-:W-:Y:S05]  /*6000*/  BSYNC B1 ;  /* 0x0000000000017941 */ /* 0x000fea0003800000 */
.L_x_229:
[----:B------:R-:W-:Y:S01]  /*6010*/  @!P0 IMAD R27, R27, R138, R13 ;  /* 0x0000008a1b1b8224 */ /* 0x000fe200078e020d */
[----:B------:R-:W-:Y:S04]  /*6020*/  BSSY B1, `(.L_x_231) ;  /* 0x0000006000017945 */ /* 0x000fe80003800000 */
[----:B------:R0:W-:Y:S01]  /*6030*/  @!P0 STG.E.U8 desc[UR38][R6.64+0xc1], R27 ;  /* 0x0000c11b06008986 */ /* 0x0001e2000c101126 */
[----:B------:R-:W-:Y:S05]  /*6040*/  @P5 BRA `(.L_x_232) ;  /* 0x00000000000c5947 */ /* 0x000fea0003800000 */
[----:B------:R-:W5:Y:S02]  /*6050*/  LDG.E.U8 R146, desc[UR38][R8.64+0xc8] ;  /* 0x0000c82608927981 */ /* 0x000f64000c1e1100 */
[----:B-----5:R-:W-:-:S05]  /*6060*/  PRMT R14, R146, 0x8880, RZ ;  /* 0x00008880920e7816 */ /* 0x020fca00000000ff */
[----:B------:R-:W-:-:S07]  /*6070*/  IMAD R13, R14, R139, RZ ;  /* 0x0000008b0e0d7224 */ /* 0x000fce00078e02ff */
.L_x_232:
[----:B------:R-:W-:Y:S05]  /*6080*/  BSYNC B1 ;  /* 0x0000000000017941 */ /* 0x000fea0003800000 */
.L_x_231:
[----:B--2---:R-:W-:Y:S01]  /*6090*/  @!P5 IMAD R15, R28, R138, R13 ;  /* 0x0000008a1c0fd224 */ /* 0x004fe200078e020d */
[----:B------:R-:W-:Y:S04]  /*60a0*/  BSSY B1, `(.L_x_233) ;  /* 0x0000006000017945 */ /* 0x000fe80003800000 */
[----:B------:R2:W-:Y:S01]  /*60b0*/  @!P5 STG.E.U8 desc[UR38][R4.64+0xc8], R15 ;  /* 0x0000c80f0400d986 */ /* 0x0005e2000c101126 */
[----:B------:R-:W-:Y:S05]  /*60c0*/  @P4 BRA `(.L_x_234) ;  /* 0x00000000000c4947 */ /* 0x000fea0003800000 */
[----:B------:R-:W5:Y:S02]  /*60d0*/  LDG.E.U8 R146, desc[UR38][R8.64+0xc9] ;  /* 0x0000c92608927981 */ /* 0x000f64000c1e1100 */
[----:B-----5:R-:W-:-:S05]  /*60e0*/  PRMT R14, R146, 0x8880, RZ ;  /* 0x00008880920e7816 */ /* 0x020fca00000000ff */
[----:B------:R-:W-:-:S07]  /*60f0*/  IMAD R13, R14, R139, RZ ;  /* 0x0000008b0e0d7224 */ /* 0x000fce00078e02ff */
.L_x_234:
[----:B------:R-:W-:Y:S05]  /*6100*/  BSYNC B1 ;  /* 0x0000000000017941 */ /* 0x000fea0003800000 */
.L_x_233:
        /* <DEDUP_REMOVED lines=13> */
.L_x_236:
[----:B------:R-:W-:Y:S05]  /*61e0*/  BSYNC B1 ;  /* 0x0000000000017941 */ /* 0x000fea0003800000 */
.L_x_235:
[----:B--2---:R-:W-:Y:S01]  /*61f0*/  @!P3 IMAD R15, R30, R138, R13 ;  /* 0x0000008a1e0fb224 */ /* 0x004fe200078e020d */
[----:B------:R-:W-:Y:S04]  /*6200*/  BSSY B1, `(.L_x_237) ;  /* 0x0000006000017945 */ /* 0x000fe80003800000 */
[----:B------:R2:W-:Y:S01]  /*6210*/  @!P3 STG.E.U8 desc[UR38][R6.64+0xc8], R15 ;  /* 0x0000c80f0600b986 */ /* 0x0005e2000c101126 */
[----:B------:R-:W-:Y:S05]  /*6220*/  @P2 BRA `(.L_x_238) ;  /* 0x00000000000c2947 */ /* 0x000fea0003800000 */
[----:B------:R-:W5:Y:S02]  /*6230*/  LDG.E.U8 R146, desc[UR38][R10.64+0xc9] ;  /* 0x0000c9260a927981 */ /* 0x000f64000c1e1100 */
[----:B-----5:R-:W-:-:S05]  /*6240*/  PRMT R14, R146, 0x8880, RZ ;  /* 0x00008880920e7816 */ /* 0x020fca00000000ff */
[----:B------:R-:W-:-:S07]  /*6250*/  IMAD R13, R14, R139, RZ ;  /* 0x0000008b0e0d7224 */ /* 0x000fce00078e02ff */
.L_x_238:
[----:B------:R-:W-:Y:S05]  /*6260*/  BSYNC B1 ;  /* 0x0000000000017941 */ /* 0x000fea0003800000 */
.L_x_237:
[----:B------:R-:W-:Y:S01]  /*6270*/  @!P2 IMAD R31, R31, R138, R13 ;  /* 0x0000008a1f1fa224 */ /* 0x000fe200078e020d */
[----:B------:R-:W-:Y:S04]  /*6280*/  BSSY B1, `(.L_x_239) ;  /* 0x0000006000017945 */ /* 0x000fe80003800000 */
[----:B------:R0:W-:Y:S01]  /*6290*/  @!P2 STG.E.U8 desc[UR38][R6.64+0xc9], R31 ;  /* 0x0000c91f0600a986 */ /* 0x0001e2000c101126 */
[----:B------:R-:W-:Y:S05]  /*62a0*/  @P5 BRA `(.L_x_240) ;  /* 0x00000000000c5947 */ /* 0x000fea0003800000 */
[----:B------:R-:W5:Y:S02]  /*62b0*/  LDG.E.U8 R146, desc[UR38][R8.64+0xd0] ;  /* 0x0000d02608927981 */ /* 0x000f64000c1e1100 */
[----:B-----5:R-:W-:-:S05]  /*62c0*/  PRMT R14, R146, 0x8880, RZ ;  /* 0x00008880920e7816 */ /* 0x020fca00000000ff */
[----:B------:R-:W-:-:S07]  /*62d0*/  IMAD R13, R14, R139, RZ ;  /* 0x0000008b0e0d7224 */ /* 0x000fce00078e02ff */
.L_x_240:
[----:B------:R-:W-:Y:S05]  /*62e0*/  BSYNC B1 ;  /* 0x0000000000017941 */ /* 0x000fea0003800000 */
.L_x_239:
[----:B--2---:R-:W-:Y:S01]  /*62f0*/  @!P5 IMAD R15, R32, R138, R13 ;  /* 0x0000008a200fd224 */ /* 0x004fe200078e020d */
[----:B------:R-:W-:Y:S04]  /*6300*/  BSSY B1, `(.L_x_241) ;  /* 0x0000006000017945 */ /* 0x000fe80003800000 */
[----:B------:R2:W-:Y:S01]  /*6310*/  @!P5 STG.E.U8 desc[UR38][R4.64+0xd0], R15 ;  /* 0x0000d00f0400d986 */ /* 0x0005e2000c101126 */
[----:B------:R-:W-:Y:S05]  /*6320*/  @P4 BRA `(.L_x_242) ;  /* 0x00000000000c4947 */ /* 0x000fea0003800000 */
[----:B------:R-:W5:Y:S02]  /*6330*/  LDG.E.U8 R146, desc[UR38][R8.64+0xd1] ;  /* 0x0000d12608927981 */ /* 0x000f64000c1e1100 */
[----:B-----5:R-:W-:-:S05]  /*6340*/  PRMT R14, R146, 0x8880, RZ ;  /* 0x00008880920e7816 */ /* 0x020fca00000000ff */
[----:B------:R-:W-:-:S07]  /*6350*/  IMAD R13, R14, R139, RZ ;  /* 0x0000008b0e0d7224 */ /* 0x000fce00078e02ff */
.L_x_242:
[----:B------:R-:W-:Y:S05]  /*6360*/  BSYNC B1 ;  /* 0x0000000000017941 */ /* 0x000fea0003800000 */
.L_x_241:
        /* <DEDUP_REMOVED lines=9> */
[----:B------:R-:W-:Y:S01]  /*6400*/  ISETP.LT.OR P3, PT, R3, 0x9, !P3 ;  /* 0x000000090300780c */ /* 0x000fe20005f61670 */
[----:B------:R-:W-:-:S12]  /*6410*/  @P1 BRA `(.L_x_244) ;  /* 0x00000000000c1947 */ /* 0x000fd80003800000 */
[----:B------:R-:W5:Y:S02]  /*6420*/  LDG.E.U8 R146, desc[UR38][R10.64+0xd0] ;  /* 0x0000d0260a927981 */ /* 0x000f64000c1e1100 */
[----:B-----5:R-:W-:-:S05]  /*6430*/  PRMT R12, R146, 0x8880, RZ ;  /* 0x00008880920c7816 */ /* 0x020fca00000000ff */
[----:B------:R-:W-:-:S07]  /*6440*/  IMAD R13, R12, R139, RZ ;  /* 0x0000008b0c0d7224 */ /* 0x000fce00078e02ff */
.L_x_244:
[----:B------:R-:W-:Y:S05]  /*6450*/  BSYNC B1 ;  /* 0x0000000000017941 */ /* 0x000fea0003800000 */
.L_x_243:
[----:B--2---:R-:W-:Y:S01]  /*6460*/  @!P1 IMAD R15, R34, R138, R13 ;  /* 0x0000008a220f9224 */ /* 0x004fe200078e020d */
[----:B------:R-:W-:Y:S04]  /*6470*/  BSSY B1, `(.L_x_245) ;  /* 0x0000006000017945 */ /* 0x000fe80003800000 */
[----:B------:R2:W-:Y:S01]  /*6480*/  @!P1 STG.E.U8 desc[UR38][R6.64+0xd0], R15 ;  /* 0x0000d00f06009986 */ /* 0x0005e2000c101126 */
[----:B------:R-:W-:Y:S05]  /*6490*/  @P0 BRA `(.L_x_246) ;  /* 0x00000000000c0947 */ /* 0x000fea0003800000 */
[----:B------:R-:W5:Y:S02]  /*64a0*/  LDG.E.U8 R146, desc[UR38][R10.64+0xd1] ;  /* 0x0000d1260a927981 */ /* 0x000f64000c1e1100 */
[----:B-----5:R-:W-:-:S05]  /*64b0*/  PRMT R12, R146, 0x8880, RZ ;  /* 0x00008880920c7816 */ /* 0x020fca00000000ff */
[----:B------:R-:W-:-:S07]  /*64c0*/  IMAD R13, R12, R139, RZ ;  /* 0x0000008b0c0d7224 */ /* 0x000fce00078e02ff */
.L_x_246:
[----:B------:R-:W-:Y:S05]  /*64d0*/  BSYNC B1 ;  /* 0x0000000000017941 */ /* 0x000fea0003800000 */
.L_x_245:
[----:B------:R-:W-:Y:S01]  /*64e0*/  @!P0 IMAD R35, R35, R138, R13 ;  /* 0x0000008a23238224 */ /* 0x000fe200078e020d */
[----:B------:R-:W-:Y:S04]  /*64f0*/  BSSY B1, `(.L_x_247) ;  /* 0x0000006000017945 */ /* 0x000fe80003800000 */
[----:B------:R0:W-:Y:S01]  /*6500*/  @!P0 STG.E.U8 desc[UR38][R6.64+0xd1], R35 ;  /* 0x0000d12306008986 */ /* 0x0001e2000c101126 */
[----:B------:R-:W-:Y:S05]  /*6510*/  @P5 BRA `(.L_x_248) ;  /* 0x00000000000c5947 */ /* 0x000fea0003800000 */
[----:B------:R-:W5:Y:S02]  /*6520*/  LDG.E.U8 R146, desc[UR38][R8.64+0xd8] ;  /* 0x0000d82608927981 */ /* 0x000f64000c1e1100 */
[----:B-----5:R-:W-:-:S05]  /*6530*/  PRMT R12, R146, 0x8880, RZ ;  /* 0x00008880920c7816 */ /* 0x020fca00000000ff */
[----:B------:R-:W-:-:S07]  /*6540*/  IMAD R13, R12, R139, RZ ;  /* 0x0000008b0c0d7224 */ /* 0x000fce00078e02ff */
.L_x_248:
[----:B------:R-:W-:Y:S05]  /*6550*/  BSYNC B1 ;  /* 0x0000000000017941 */ /* 0x000fea0003800000 */
.L_x_247:
[----:B--2---:R-:W-:Y:S01]  /*6560*/  @!P5 IMAD R15, R36, R138, R13 ;  /* 0x0000008a240fd224 */ /* 0x004fe200078e020d */
[----:B------:R-:W-:Y:S04]  /*6570*/  BSSY B1, `(.L_x_249) ;  /* 0x0000006000017945 */ /* 0x000fe80003800000 */
[----:B------:R2:W-:Y:S01]  /*6580*/  @!P5 STG.E.U8 desc[UR38][R4.64+0xd8], R15 ;  /* 0x0000d80f0400d986 */ /* 0x0005e2000c101126 */
[----:B------:R-:W-:Y:S05]  /*6590*/  @P4 BRA `(.L_x_250) ;  /* 0x00000000000c4947 */ /* 0x000fea0003800000 */
[----:B------:R-:W5:Y:S02]  /*65a0*/  LDG.E.U8 R146, desc[UR38][R8.64+0xd9] ;  /* 0x0000d92608927981 */ /* 0x000f64000c1e1100 */
[----:B-----5:R-:W-:-:S05]  /*65b0*/  PRMT R12, R146, 0x8880, RZ ;  /* 0x00008880920c7816 */ /* 0x020fca00000000ff */
[----:B------:R-:W-:-:S07]  /*65c0*/  IMAD R13, R12, R139, RZ ;  /* 0x0000008b0c0d7224 */ /* 0x000fce00078e02ff */
.L_x_250:
[----:B------:R-:W-:Y:S05]  /*65d0*/  BSYNC B1 ;  /* 0x0000000000017941 */ /* 0x000fea0003800000 */
.L_x_249:
[----:B------:R-:W-:Y:S01]  /*65e0*/  @!P4 IMAD R37, R37, R138, R13 ;  /* 0x0000008a2525c224 */ /* 0x000fe200078e020d */
[----:B------:R-:W-:Y:S04]  /*65f0*/  BSSY B1, `(.L_x_251) ;  /* 0x0000006000017945 */ /* 0x000fe80003800000 */
[----:B------:R0:W-:Y:S01]  /*6600*/  @!P4 STG.E.U8 desc[UR38][R4.64+0xd9], R37 ;  /* 0x0000d9250400c986 */ /* 0x0001e2000c101126 */
[----:B------:R-:W-:Y:S05]  /*6610*/  @P3 BRA `(.L_x_252) ;  /* 0x00000000000c3947 */ /* 0x000fea0003800000 */
[----:B------:R-:W0:Y:S02]  /*6620*/  LDG.E.U8 R146, desc[UR38][R10.64+0xd8] ;  /* 0x0000d8260a927981 */ /* 0x000e24000c1e1100 */
[----:B012-4-:R-:W-:-:S05]  /*6630*/  PRMT R4, R146, 0x8880, RZ ;  /* 0x0000888092047816 */ /* 0x017fca00000000ff */
[----:B------:R-:W-:-:S07]  /*6640*/  IMAD R13, R4, R139, RZ ;  /* 0x0000008b040d7224 */ /* 0x000fce00078e02ff */
.L_x_252:
[----:B------:R-:W-:Y:S05]  /*6650*/  BSYNC B1 ;  /* 0x0000000000017941 */ /* 0x000fea0003800000 */
.L_x_251:
[----:B012-4-:R-:W-:Y:S01]  /*6660*/  @!P3 IMAD R5, R38, R138, R13 ;  /* 0x0000008a2605b224 */ /* 0x017fe200078e020d */
[----:B------:R-:W-:Y:S01]  /*6670*/  ISETP.LT.OR P2, PT, R3, 0x9, !P2 ;  /* 0x000000090300780c */ /* 0x000fe20005741670 */
[----:B------:R-:W-:Y:S03]  /*6680*/  BSSY B1, `(.L_x_253) ;  /* 0x0000006000017945 */ /* 0x000fe60003800000 */
[----:B------:R0:W-:Y:S09]  /*6690*/  @!P3 STG.E.U8 desc[UR38][R6.64+0xd8], R5 ;  /* 0x0000d8050600b986 */ /* 0x0001f2000c101126 */
[----:B------:R-:W-:Y:S05]  /*66a0*/  @P2 BRA `(.L_x_254) ;  /* 0x00000000000c2947 */ /* 0x000fea0003800000 */
[----:B------:R-:W2:Y:S02]  /*66b0*/  LDG.E.U8 R146, desc[UR38][R10.64+0xd9] ;  /* 0x0000d9260a927981 */ /* 0x000ea4000c1e1100 */
[----:B--2---:R-:W-:-:S05]  /*66c0*/  PRMT R4, R146, 0x8880, RZ ;  /* 0x0000888092047816 */ /* 0x004fca00000000ff */
[----:B------:R-:W-:-:S07]  /*66d0*/  IMAD R13, R4, R139, RZ ;  /* 0x0000008b040d7224 */ /* 0x000fce00078e02ff */
.L_x_254:
[----:B------:R-:W-:Y:S05]  /*66e0*/  BSYNC B1 ;  /* 0x0000000000017941 */ /* 0x000fea0003800000 */
.L_x_253:
[----:B------:R-:W-:Y:S01]  /*66f0*/  IMAD R13, R39, R138, R13 ;  /* 0x0000008a270d7224 */ /* 0x000fe200078e020d */
[----:B------:R-:W-:Y:S06]  /*6700*/  @P2 BRA `(.L_x_255) ;  /* 0x0000001800282947 */ /* 0x000fec0003800000 */
[----:B------:R1:W-:Y:S01]  /*6710*/  STG.E.U8 desc[UR38][R6.64+0xd9], R13 ;  /* 0x0000d90d06007986 */ /* 0x0003e2000c101126 */
[----:B------:R-:W-:Y:S05]  /*6720*/  BRA `(.L_x_255) ;  /* 0x0000001800207947 */ /* 0x000fea0003800000 */
.L_x_30:
[C---:B------:R-:W-:Y:S02]  /*6730*/  ISETP.GE.AND P0, PT, R12.reuse, 0x1, PT ;  /* 0x000000010c00780c */ /* 0x040fe40003f06270 */
[----:B------:R-:W-:Y:S02]  /*6740*/  ISETP.GE.AND P1, PT, R12, 0x2, PT ;  /* 0x000000020c00780c */ /* 0x000fe40003f26270 */
[C---:B------:R-:W-:Y:S02]  /*6750*/  ISETP.LT.OR P4, PT, R3.reuse, 0x1, !P0 ;  /* 0x000000010300780c */ /* 0x040fe40004781670 */
[C---:B------:R-:W-:Y:S02]  /*6760*/  ISETP.LT.OR P5, PT, R3.reuse, 0x1, !P1 ;  /* 0x000000010300780c */ /* 0x040fe40004fa1670 */
[C---:B------:R-:W-:Y:S02]  /*6770*/  ISETP.LT.OR P0, PT, R3.reuse, 0x9, !P0 ;  /* 0x000000090300780c */ /* 0x040fe40004701670 */
[----:B------:R-:W-:-:S02]  /*6780*/  ISETP.LT.OR P1, PT, R3, 0x9, !P1 ;  /* 0x000000090300780c */ /* 0x000fc40004f21670 */
[C---:B------:R-:W-:Y:S02]  /*6790*/  ISETP.GE.AND P3, PT, R12.reuse, 0x9, PT ;  /* 0x000000090c00780c */ /* 0x040fe40003f66270 */
[----:B------:R-:W-:-:S03]  /*67a0*/  ISETP.GE.AND P2, PT, R12, 0xa, PT ;  /* 0x0000000a0c00780c */ /* 0x000fc60003f46270 */
[-C--:B------:R-:W-:Y:S02]  /*67b0*/  @!P4 IMAD R9, R120, R138.reuse, RZ ;  /* 0x0000008a7809c224 */ /* 0x080fe400078e02ff */
[-C--:B------:R-:W-:Y:S02]  /*67c0*/  @!P5 IMAD R121, R121, R138.reuse, RZ ;  /* 0x0000008a7979d224 */ /* 0x080fe400078e02ff */
[-C--:B------:R-:W-:Y:S01]  /*67d0*/  @!P0 IMAD R11, R122, R138.reuse, RZ ;  /* 0x0000008a7a0b8224 */ /* 0x080fe200078e02ff */
[----:B------:R0:W-:Y:S01]  /*67e0*/  @!P4 STG.E.U8 desc[UR38][R4.64], R9 ;  /* 0x000000090400c986 */ /* 0x0001e2000c101126 */
[----:B------:R-:W-:Y:S01]  /*67f0*/  ISETP.LT.OR P4, PT, R3, 0x1, !P3 ;  /* 0x000000010300780c */ /* 0x000fe20005f81670 */
[----:B------:R-:W-:Y:S02]  /*6800*/  @!P1 IMAD R123, R123, R138, RZ ;  /* 0x0000008a7b7b9224 */ /* 0x000fe400078e02ff */
[----:B------:R-:W-:Y:S01]  /*6810*/  @!P5 STG.E.U8 desc[UR38][R4.64+0x1], R121 ;  /* 0x000001790400d986 */ /* 0x000fe2000c101126 */
[----:B------:R-:W-:-:S02]  /*6820*/  ISETP.LT.OR P5, PT, R3, 0x1, !P2 ;  /* 0x000000010300780c */ /* 0x000fc400057a1670 */
[C---:B------:R-:W-:Y:S01]  /*6830*/  ISETP.LT.OR P2, PT, R3.reuse, 0x9, !P2 ;  /* 0x000000090300780c */ /* 0x040fe20005741670 */
[----:B------:R1:W-:Y:S01]  /*6840*/  @!P0 STG.E.U8 desc[UR38][R6.64], R11 ;  /* 0x0000000b06008986 */ /* 0x0003e2000c101126 */
[----:B------:R-:W-:Y:S02]  /*6850*/  ISETP.LT.OR P0, PT, R3, 0x9, !P3 ;  /* 0x000000090300780c */ /* 0x000fe40005f01670 */
[C---:B------:R-:W-:Y:S01]  /*6860*/  ISETP.GE.AND P3, PT, R12.reuse, 0x11, PT ;  /* 0x000000110c00780c */ /* 0x040fe20003f66270 */
[----:B------:R-:W-:Y:S01]  /*6870*/  @!P1 STG.E.U8 desc[UR38][R6.64+0x1], R123 ;  /* 0x0000017b06009986 */ /* 0x000fe2000c101126 */
[----:B------:R-:W-:Y:S01]  /*6880*/  ISETP.GE.AND P1, PT, R12, 0x12, PT ;  /* 0x000000120c00780c */ /* 0x000fe20003f26270 */
[----:B------:R-:W-:-:S04]  /*6890*/  @!P4 IMAD R13, R124, R138, RZ ;  /* 0x0000008a7c0dc224 */ /* 0x000fc800078e02ff */
[-C--:B------:R-:W-:Y:S01]  /*68a0*/  @!P5 IMAD R125, R125, R138.reuse, RZ ;  /* 0x0000008a7d7dd224 */ /* 0x080fe200078e02ff */
[----:B------:R-:W-:Y:S01]  /*68b0*/  @!P4 STG.E.U8 desc[UR38][R4.64+0x8], R13 ;  /* 0x0000080d0400c986 */ /* 0x000fe2000c101126 */
[----:B------:R-:W-:Y:S01]  /*68c0*/  ISETP.LT.OR P4, PT, R3, 0x1, !P3 ;  /* 0x000000010300780c */ /* 0x000fe20005f81670 */
[-C--:B------:R-:W-:Y:S02]  /*68d0*/  @!P2 IMAD R127, R127, R138.reuse, RZ ;  /* 0x0000008a7f7fa224 */ /* 0x080fe400078e02ff */
[----:B------:R-:W-:Y:S01]  /*68e0*/  @!P5 STG.E.U8 desc[UR38][R4.64+0x9], R125 ;  /* 0x0000097d0400d986 */ /* 0x000fe2000c101126 */
[C---:B------:R-:W-:Y:S01]  /*68f0*/  ISETP.LT.OR P5, PT, R3.reuse, 0x1, !P1 ;  /* 0x000000010300780c */ /* 0x040fe20004fa1670 */
[----:B0-----:R-:W-:Y:S01]  /*6900*/  @!P0 IMAD R9, R126, R138, RZ ;  /* 0x0000008a7e098224 */ /* 0x001fe200078e02ff */
[----:B------:R-:W-:Y:S01]  /*6910*/  ISETP.LT.OR P1, PT, R3, 0x9, !P1 ;  /* 0x000000090300780c */ /* 0x000fe20004f21670 */
[----:B------:R-:W-:Y:S01]  /*6920*/  @!P2 STG.E.U8 desc[UR38][R6.64+0x9], R127 ;  /* 0x0000097f0600a986 */ /* 0x000fe2000c101126 */
[----:B------:R-:W-:-:S03]  /*6930*/  ISETP.GE.AND P2, PT, R12, 0x1a, PT ;  /* 0x0000001a0c00780c */ /* 0x000fc60003f46270 */
[----:B------:R0:W-:Y:S01]  /*6940*/  @!P0 STG.E.U8 desc[UR38][R6.64+0x8], R9 ;  /* 0x0000080906008986 */ /* 0x0001e2000c101126 */
[----:B------:R-:W-:Y:S01]  /*6950*/  ISETP.LT.OR P0, PT, R3, 0x9, !P3 ;  /* 0x000000090300780c */ /* 0x000fe20005f01670 */
[----:B-1----:R-:W-:Y:S01]  /*6960*/  @!P4 IMAD R11, R128, R138, RZ ;  /* 0x0000008a800bc224 */ /* 0x002fe200078e02ff */
[----:B------:R-:W-:-:S03]  /*6970*/  ISETP.GE.AND P3, PT, R12, 0x19, PT ;  /* 0x000000190c00780c */ /* 0x000fc60003f66270 */
[-C--:B------:R-:W-:Y:S01]  /*6980*/  @!P5 IMAD R129, R129, R138.reuse, RZ ;  /* 0x0000008a8181d224 */ /* 0x080fe200078e02ff */
[----:B------:R-:W-:Y:S01]  /*6990*/  @!P4 STG.E.U8 desc[UR38][R4.64+0x10], R11 ;  /* 0x0000100b0400c986 */ /* 0x000fe2000c101126 */
[----:B------:R-:W-:Y:S01]  /*69a0*/  ISETP.LT.OR P4, PT, R3, 0x1, !P3 ;  /* 0x000000010300780c */ /* 0x000fe20005f81670 */
[-C--:B------:R-:W-:Y:S02]  /*69b0*/  @!P1 IMAD R131, R131, R138.reuse, RZ ;  /* 0x0000008a83839224 */ /* 0x080fe400078e02ff */
[----:B------:R-:W-:Y:S01]  /*69c0*/  @!P5 STG.E.U8 desc[UR38][R4.64+0x11], R129 ;  /* 0x000011810400d986 */ /* 0x000fe2000c101126 */
[C---:B------:R-:W-:Y:S02]  /*69d0*/  ISETP.LT.OR P5, PT, R3.reuse, 0x1, !P2 ;  /* 0x000000010300780c */ /* 0x040fe400057a1670 */
[----:B0-----:R-:W-:Y:S01]  /*69e0*/  @!P0 IMAD R9, R130, R138, RZ ;  /* 0x0000008a82098224 */ /* 0x001fe200078e02ff */
[----:B------:R-:W-:Y:S01]  /*69f0*/  @!P1 STG.E.U8 desc[UR38][R6.64+0x11], R131 ;  /* 0x0000118306009986 */ /* 0x000fe2000c101126 */
[----:B------:R-:W-:-:S02]  /*6a00*/  ISETP.LT.OR P2, PT, R3, 0x9, !P2 ;  /* 0x000000090300780c */ /* 0x000fc40005741670 */
[----:B------:R-:W-:Y:S01]  /*6a10*/  ISETP.GE.AND P1, PT, R12, 0x22, PT ;  /* 0x000000220c00780c */ /* 0x000fe20003f26270 */
[----:B------:R0:W-:Y:S01]  /*6a20*/  @!P0 STG.E.U8 desc[UR38][R6.64+0x10], R9 ;  /* 0x0000100906008986 */ /* 0x0001e2000c101126 */
[----:B------:R-:W-:Y:S01]  /*6a30*/  ISETP.LT.OR P0, PT, R3, 0x9, !P3 ;  /* 0x000000090300780c */ /* 0x000fe20005f01670 */
[----:B------:R-:W-:Y:S01]  /*6a40*/  @!P4 IMAD R13, R132, R138, RZ ;  /* 0x0000008a840dc224 */ /* 0x000fe200078e02ff */
[----:B------:R-:W-:-:S03]  /*6a50*/  ISETP.GE.AND P3, PT, R12, 0x21, PT ;  /* 0x000000210c00780c */ /* 0x000fc60003f66270 */
[-C--:B------:R-:W-:Y:S01]  /*6a60*/  @!P5 IMAD R133, R133, R138.reuse, RZ ;  /* 0x0000008a8585d224 */ /* 0x080fe200078e02ff */
[----:B------:R-:W-:Y:S01]  /*6a70*/  @!P4 STG.E.U8 desc[UR38][R4.64+0x18], R13 ;  /* 0x0000180d0400c986 */ /* 0x000fe2000c101126 */
[----:B------:R-:W-:Y:S02]  /*6a80*/  ISETP.LT.OR P4, PT, R3, 0x1, !P3 ;  /* 0x000000010300780c */ /* 0x000fe40005f81670 */
[-C--:B------:R-:W-:Y:S01]  /*6a90*/  @!P2 IMAD R135, R135, R138.reuse, RZ ;  /* 0x0000008a8787a224 */ /* 0x080fe200078e02ff */
        /* <DEDUP_REMOVED lines=15> */
[----:B------:R-:W-:Y:S02]  /*6b90*/  ISETP.LT.OR P5, PT, R3, 0x1, !P2 ;  /* 0x000000010300780c */ /* 0x000fe400057a1670 */
[----:B0-----:R-:W-:Y:S01]  /*6ba0*/  @!P0 IMAD R9, R106, R138, RZ ;  /* 0x0000008a6a098224 */ /* 0x001fe200078e02ff */
[----:B------:R-:W-:Y:S01]  /*6bb0*/  @!P1 STG.E.U8 desc[UR38][R6.64+0x21], R107 ;  /* 0x0000216b06009986 */ /* 0x000fe2000c101126 */
[----:B------:R-:W-:-:S02]  /*6bc0*/  ISETP.GE.AND P1, PT, R12, 0x32, PT ;  /* 0x000000320c00780c */ /* 0x000fc40003f26270 */
[C---:B------:R-:W-:Y:S01]  /*6bd0*/  ISETP.LT.OR P2, PT, R3.reuse, 0x9, !P2 ;  /* 0x000000090300780c */ /* 0x040fe20005741670 */
[----:B------:R0:W-:Y:S01]  /*6be0*/  @!P0 STG.E.U8 desc[UR38][R6.64+0x20], R9 ;  /* 0x0000200906008986 */ /* 0x0001e2000c101126 */
[----:B------:R-:W-:Y:S01]  /*6bf0*/  ISETP.LT.OR P0, PT, R3, 0x9, !P3 ;  /* 0x000000090300780c */ /* 0x000fe20005f01670 */
[----:B------:R-:W-:Y:S01]  /*6c00*/  @!P4 IMAD R13, R108, R138, RZ ;  /* 0x0000008a6c0dc224 */ /* 0x000fe200078e02ff */
[----:B------:R-:W-:-:S03]  /*6c10*/  ISETP.GE.AND P3, PT, R12, 0x31, PT ;  /* 0x000000310c00780c */ /* 0x000fc60003f66270 */
[----:B------:R-:W-:Y:S01]  /*6c20*/  @!P5 IMAD R109, R109, R138, RZ ;  /* 0x0000008a6d6dd224 */ /* 0x000fe200078e02ff */
[----:B------:R-:W-:Y:S01]  /*6c30*/  @!P4 STG.E.U8 desc[UR38][R4.64+0x28], R13 ;  /* 0x0000280d0400c986 */ /* 0x000fe2000c101126 */
[----:B------:R-:W-:-:S03]  /*6c40*/  ISETP.LT.OR P4, PT, R3, 0x1, !P3 ;  /* 0x000000010300780c */ /* 0x000fc60005f81670 */
[----:B------:R-:W-:Y:S01]  /*6c50*/  @!P5 STG.E.U8 desc[UR38][R4.64+0x29], R109 ;  /* 0x0000296d0400d986 */ /* 0x000fe2000c101126 */
[----:B------:R-:W-:Y:S01]  /*6c60*/  ISETP.LT.OR P5, PT, R3, 0x1, !P1 ;  /* 0x000000010300780c */ /* 0x000fe20004fa1670 */
[-C--:B------:R-:W-:Y:S01]  /*6c70*/  @!P2 IMAD R111, R111, R138.reuse, RZ ;  /* 0x0000008a6f6fa224 */ /* 0x080fe200078e02ff */
[----:B------:R-:W-:Y:S01]  /*6c80*/  ISETP.LT.OR P1, PT, R3, 0x9, !P1 ;  /* 0x000000090300780c */ /* 0x000fe20004f21670 */
[----:B0-----:R-:W-:-:S03]  /*6c90*/  @!P0 IMAD R9, R110, R138, RZ ;  /* 0x0000008a6e098224 */ /* 0x001fc600078e02ff */
[----:B------:R-:W-:Y:S01]  /*6ca0*/  @!P2 STG.E.U8 desc[UR38][R6.64+0x29], R111 ;  /* 0x0000296f0600a986 */ /* 0x000fe2000c101126 */
[----:B------:R-:W-:Y:S02]  /*6cb0*/  ISETP.GE.AND P2, PT, R12, 0x3a, PT ;  /* 0x0000003a0c00780c */ /* 0x000fe40003f46270 */
[-C--:B------:R-:W-:Y:S01]  /*6cc0*/  @!P4 IMAD R11, R112, R138.reuse, RZ ;  /* 0x0000008a700bc224 */ /* 0x080fe200078e02ff */
[----:B------:R0:W-:Y:S01]  /*6cd0*/  @!P0 STG.E.U8 desc[UR38][R6.64+0x28], R9 ;  /* 0x0000280906008986 */ /* 0x0001e2000c101126 */
[----:B------:R-:W-:Y:S02]  /*6ce0*/  ISETP.LT.OR P0, PT, R3, 0x9, !P3 ;  /* 0x000000090300780c */ /* 0x000fe40005f01670 */
[-C--:B------:R-:W-:Y:S01]  /*6cf0*/  @!P5 IMAD R113, R113, R138.reuse, RZ ;  /* 0x0000008a7171d224 */ /* 0x080fe200078e02ff */
[----:B------:R-:W-:Y:S01]  /*6d00*/  ISETP.GE.AND P3, PT, R12, 0x39, PT ;  /* 0x000000390c00780c */ /* 0x000fe20003f66270 */
[----:B------:R-:W-:Y:S01]  /*6d10*/  @!P4 STG.E.U8 desc[UR38][R4.64+0x30], R11 ;  /* 0x0000300b0400c986 */ /* 0x000fe2000c101126 */
[----:B------:R-:W-:-:S02]  /*6d20*/  @!P1 IMAD R115, R115, R138, RZ ;  /* 0x0000008a73739224 */ /* 0x000fc400078e02ff */
[C---:B------:R-:W-:Y:S01]  /*6d30*/  ISETP.LT.OR P4, PT, R3.reuse, 0x1, !P3 ;  /* 0x000000010300780c */ /* 0x040fe20005f81670 */
[----:B------:R-:W-:Y:S01]  /*6d40*/  @!P5 STG.E.U8 desc[UR38][R4.64+0x31], R113 ;  /* 0x000031710400d986 */ /* 0x000fe2000c101126 */
[C---:B------:R-:W-:Y:S02]  /*6d50*/  ISETP.LT.OR P5, PT, R3.reuse, 0x1, !P2 ;  /* 0x000000010300780c */ /* 0x040fe400057a1670 */
[----:B------:R-:W-:Y:S01]  /*6d60*/  ISETP.LT.OR P2, PT, R3, 0x9, !P2 ;  /* 0x000000090300780c */ /* 0x000fe20005741670 */
[----:B------:R-:W-:Y:S01]  /*6d70*/  @!P1 STG.E.U8 desc[UR38][R6.64+0x31], R115 ;  /* 0x0000317306009986 */ /* 0x000fe2000c101126 */
[----:B0-----:R-:W-:Y:S01]  /*6d80*/  @!P0 IMAD R9, R114, R138, RZ ;  /* 0x0000008a72098224 */ /* 0x001fe200078e02ff */
[----:B------:R-:W-:-:S04]  /*6d90*/  ISETP.GE.AND P1, PT, R12, 0x42, PT ;  /* 0x000000420c00780c */ /* 0x000fc80003f26270 */
[----:B------:R0:W-:Y:S01]  /*6da0*/  @!P0 STG.E.U8 desc[UR38][R6.64+0x30], R9 ;  /* 0x0000300906008986 */ /* 0x0001e2000c101126 */
[----:B------:R-:W-:Y:S01]  /*6db0*/  ISETP.LT.OR P0, PT, R3, 0x9, !P3 ;  /* 0x000000090300780c */ /* 0x000fe20005f01670 */
[-C--:B------:R-:W-:Y:S01]  /*6dc0*/  @!P4 IMAD R13, R116, R138.reuse, RZ ;  /* 0x0000008a740dc224 */ /* 0x080fe200078e02ff */
[----:B------:R-:W-:Y:S01]  /*6dd0*/  ISETP.GE.AND P3, PT, R12, 0x41, PT ;  /* 0x000000410c00780c */ /* 0x000fe20003f66270 */
[-C--:B------:R-:W-:Y:S02]  /*6de0*/  @!P5 IMAD R117, R117, R138.reuse, RZ ;  /* 0x0000008a7575d224 */ /* 0x080fe400078e02ff */
[----:B------:R-:W-:Y:S01]  /*6df0*/  @!P2 IMAD R119, R119, R138, RZ ;  /* 0x0000008a7777a224 */ /* 0x000fe200078e02ff */
[----:B------:R-:W-:Y:S01]  /*6e00*/  @!P4 STG.E.U8 desc[UR38][R4.64+0x38], R13 ;  /* 0x0000380d0400c986 */ /* 0x000fe2000c101126 */
[----:B------:R-:W-:-:S03]  /*6e10*/  ISETP.LT.OR P4, PT, R3, 0x1, !P3 ;  /* 0x000000010300780c */ /* 0x000fc60005f81670 */
[----:B------:R-:W-:Y:S01]  /*6e20*/  @!P5 STG.E.U8 desc[UR38][R4.64+0x39], R117 ;  /* 0x000039750400d986 */ /* 0x000fe2000c101126 */
[C---:B------:R-:W-:Y:S02]  /*6e30*/  ISETP.LT.OR P5, PT, R3.reuse, 0x1, !P1 ;  /* 0x000000010300780c */ /* 0x040fe40004fa1670 */
[-C--:B0-----:R-:W-:Y:S01]  /*6e40*/  @!P0 IMAD R9, R118, R138.reuse, RZ ;  /* 0x0000008a76098224 */ /* 0x081fe200078e02ff */
[----:B------:R-:W-:Y:S01]  /*6e50*/  @!P2 STG.E.U8 desc[UR38][R6.64+0x39], R119 ;  /* 0x000039770600a986 */ /* 0x000fe2000c101126 */
[C---:B------:R-:W-:Y:S02]  /*6e60*/  ISETP.LT.OR P1, PT, R3.reuse, 0x9, !P1 ;  /* 0x000000090300780c */ /* 0x040fe40004f21670 */
        /* <DEDUP_REMOVED lines=75> */
[-C--:B------:R-:W-:Y:S01]  /*7320*/  @!P5 IMAD R77, R77, R138.reuse, RZ ;  /* 0x0000008a4d4dd224 */ /* 0x080fe200078e02ff */
[----:B------:R-:W-:Y:S01]  /*7330*/  @!P4 STG.E.U8 desc[UR38][R4.64+0x68], R13 ;  /* 0x0000680d0400c986 */ /* 0x000fe2000c101126 */
[C---:B------:R-:W-:Y:S02]  /*7340*/  ISETP.LT.OR P4, PT, R3.reuse, 0x1, !P1 ;  /* 0x000000010300780c */ /* 0x040fe40004f81670 */
[C---:B------:R-:W-:Y:S01]  /*7350*/  ISETP.LT.OR P1, PT, R3.reuse, 0x9, !P1 ;  /* 0x000000090300780c */ /* 0x040fe20004f21670 */
        /* <DEDUP_REMOVED lines=9> */
[----:B------:R-:W-:Y:S02]  /*73f0*/  ISETP.GE.AND P0, PT, R12, 0x7a, PT ;  /* 0x0000007a0c00780c */ /* 0x000fe40003f06270 */
[-C--:B------:R-:W-:Y:S01]  /*7400*/  @!P5 IMAD R81, R81, R138.reuse, RZ ;  /* 0x0000008a5151d224 */ /* 0x080fe200078e02ff */
[----:B------:R-:W-:Y:S01]  /*7410*/  @!P4 STG.E.U8 desc[UR38][R4.64+0x70], R11 ;  /* 0x0000700b0400c986 */ /* 0x000fe2000c101126 */
[----:B------:R-:W-:Y:S01]  /*7420*/  ISETP.LT.OR P4, PT, R3, 0x1, !P3 ;  /* 0x000000010300780c */ /* 0x000fe20005f81670 */
[-C--:B------:R-:W-:Y:S01]  /*7430*/  @!P2 IMAD R83, R83, R138.reuse, RZ ;  /* 0x0000008a5353a224 */ /* 0x080fe200078e02ff */
[C---:B------:R-:W-:Y:S01]  /*7440*/  ISETP.LT.OR P3, PT, R3.reuse, 0x9, !P3 ;  /* 0x000000090300780c */ /* 0x040fe20005f61670 */
[----:B------:R-:W-:Y:S01]  /*7450*/  @!P5 STG.E.U8 desc[UR38][R4.64+0x71], R81 ;  /* 0x000071510400d986 */ /* 0x000fe2000c101126 */
[----:B------:R-:W-:Y:S01]  /*7460*/  ISETP.LT.OR P5, PT, R3, 0x1, !P0 ;  /* 0x000000010300780c */ /* 0x000fe200047a1670 */
[----:B0-----:R-:W-:-:S02]  /*7470*/  @!P1 IMAD R9, R82, R138, RZ ;  /* 0x0000008a52099224 */ /* 0x001fc400078e02ff */
[----:B------:R-:W-:Y:S01]  /*7480*/  @!P2 STG.E.U8 desc[UR38][R6.64+0x71], R83 ;  /* 0x000071530600a986 */ /* 0x000fe2000c101126 */
[----:B------:R-:W-:Y:S02]  /*7490*/  ISETP.LT.OR P2, PT, R3, 0x9, !P0 ;  /* 0x000000090300780c */ /* 0x000fe40004741670 */
[----:B------:R-:W-:Y:S01]  /*74a0*/  ISETP.GE.AND P0, PT, R12, 0x82, PT ;  /* 0x000000820c00780c */ /* 0x000fe20003f06270 */
[----:B------:R0:W-:Y:S02]  /*74b0*/  @!P1 STG.E.U8 desc[UR38][R6.64+0x70], R9 ;  /* 0x0000700906009986 */ /* 0x0001e4000c101126 */
[----:B------:R-:W-:Y:S01]  /*74c0*/  @!P4 IMAD R13, R84, R138, RZ ;  /* 0x0000008a540dc224 */ /* 0x000fe200078e02ff */
[----:B------:R-:W-:-:S03]  /*74d0*/  ISETP.GE.AND P1, PT, R12, 0x81, PT ;  /* 0x000000810c00780c */ /* 0x000fc60003f26270 */
[-C--:B------:R-:W-:Y:S01]  /*74e0*/  @!P5 IMAD R85, R85, R138.reuse, RZ ;  /* 0x0000008a5555d224 */ /* 0x080fe200078e02ff */
[----:B------:R-:W-:Y:S01]  /*74f0*/  @!P4 STG.E.U8 desc[UR38][R4.64+0x78], R13 ;  /* 0x0000780d0400c986 */ /* 0x000fe2000c101126 */
[C---:B------:R-:W-:Y:S02]  /*7500*/  ISETP.LT.OR P4, PT, R3.reuse, 0x1, !P0 ;  /* 0x000000010300780c */ /* 0x040fe40004781670 */
[C---:B------:R-:W-:Y:S01]  /*7510*/  ISETP.LT.OR P0, PT, R3.reuse, 0x9, !P0 ;  /* 0x000000090300780c */ /* 0x040fe20004701670 */
[----:B------:R-:W-:Y:S01]  /*7520*/  @!P5 STG.E.U8 desc[UR38][R4.64+0x79], R85 ;  /* 0x000079550400d986 */ /* 0x000fe2000c101126 */
[C---:B------:R-:W-:Y:S01]  /*7530*/  ISETP.LT.OR P5, PT, R3.reuse, 0x1, !P1 ;  /* 0x000000010300780c */ /* 0x040fe20004fa1670 */
[-C--:B0-----:R-:W-:Y:S01]  /*7540*/  @!P3 IMAD R9, R86, R138.reuse, RZ ;  /* 0x0000008a5609b224 */ /* 0x081fe200078e02ff */
[----:B------:R-:W-:Y:S01]  /*7550*/  ISETP.LT.OR P1, PT, R3, 0x9, !P1 ;  /* 0x000000090300780c */ /* 0x000fe20004f21670 */
[----:B------:R-:W-:-:S03]  /*7560*/  @!P2 IMAD R87, R87, R138, RZ ;  /* 0x0000008a5757a224 */ /* 0x000fc600078e02ff */
[----:B------:R0:W-:Y:S01]  /*7570*/  @!P3 STG.E.U8 desc[UR38][R6.64+0x78], R9 ;  /* 0x000078090600b986 */ /* 0x0001e2000c101126 */
[C---:B------:R-:W-:Y:S02]  /*7580*/  ISETP.GE.AND P3, PT, R12.reuse, 0x89, PT ;  /* 0x000000890c00780c */ /* 0x040fe40003f66270 */
[-C--:B------:R-:W-:Y:S01]  /*7590*/  @!P4 IMAD R57, R57, R138.reuse, RZ ;  /* 0x0000008a3939c224 */ /* 0x080fe200078e02ff */
[----:B------:R-:W-:Y:S01]  /*75a0*/  @!P2 STG.E.U8 desc[UR38][R6.64+0x79], R87 ;  /* 0x000079570600a986 */ /* 0x000fe2000c101126 */
[----:B------:R-:W-:Y:S01]  /*75b0*/  ISETP.GE.AND P2, PT, R12, 0x8a, PT ;  /* 0x0000008a0c00780c */ /* 0x000fe20003f46270 */
[-C--:B------:R-:W-:Y:S02]  /*75c0*/  @!P0 IMAD R59, R59, R138.reuse, RZ ;  /* 0x0000008a3b3b8224 */ /* 0x080fe400078e02ff */
[-C--:B------:R-:W-:Y:S01]  /*75d0*/  @!P5 IMAD R11, R56, R138.reuse, RZ ;  /* 0x0000008a380bd224 */ /* 0x080fe200078e02ff */
[----:B------:R-:W-:Y:S01]  /*75e0*/  @!P4 STG.E.U8 desc[UR38][R4.64+0x81], R57 ;  /* 0x000081390400c986 */ /* 0x000fe2000c101126 */
[----:B------:R-:W-:Y:S01]  /*75f0*/  ISETP.LT.OR P4, PT, R3, 0x1, !P3 ;  /* 0x000000010300780c */ /* 0x000fe20005f81670 */
[----:B0-----:R-:W-:-:S02]  /*7600*/  @!P1 IMAD R9, R58, R138, RZ ;  /* 0x0000008a3a099224 */ /* 0x001fc400078e02ff */
[----:B------:R-:W-:Y:S01]  /*7610*/  @!P5 STG.E.U8 desc[UR38][R4.64+0x80], R11 ;  /* 0x0000800b0400d986 */ /* 0x000fe2000c101126 */
[C---:B------:R-:W-:Y:S02]  /*7620*/  ISETP.LT.OR P5, PT, R3.reuse, 0x1, !P2 ;  /* 0x000000010300780c */ /* 0x040fe400057a1670 */
[C---:B------:R-:W-:Y:S01]  /*7630*/  ISETP.LT.OR P3, PT, R3.reuse, 0x9, !P3 ;  /* 0x000000090300780c */ /* 0x040fe20005f61670 */
[----:B------:R0:W-:Y:S01]  /*7640*/  @!P1 STG.E.U8 desc[UR38][R6.64+0x80], R9 ;  /* 0x0000800906009986 */ /* 0x0001e2000c101126 */
[C---:B------:R-:W-:Y:S02]  /*7650*/  ISETP.GE.AND P1, PT, R12.reuse, 0x91, PT ;  /* 0x000000910c00780c */ /* 0x040fe40003f26270 */
[----:B------:R-:W-:Y:S01]  /*7660*/  ISETP.LT.OR P2, PT, R3, 0x9, !P2 ;  /* 0x000000090300780c */ /* 0x000fe20005741670 */
[----:B------:R-:W-:Y:S01]  /*7670*/  @!P0 STG.E.U8 desc[UR38][R6.64+0x81], R59 ;  /* 0x0000813b06008986 */ /* 0x000fe2000c101126 */
[----:B------:R-:W-:Y:S01]  /*7680*/  ISETP.GE.AND P0, PT, R12, 0x92, PT ;  /* 0x000000920c00780c */ /* 0x000fe20003f06270 */
[----:B------:R-:W-:-:S04]  /*7690*/  @!P4 IMAD R13, R60, R138, RZ ;  /* 0x0000008a3c0dc224 */ /* 0x000fc800078e02ff */
[-C--:B------:R-:W-:Y:S01]  /*76a0*/  @!P5 IMAD R61, R61, R138.reuse, RZ ;  /* 0x0000008a3d3dd224 */ /* 0x080fe200078e02ff */
[----:B------:R-:W-:Y:S01]  /*76b0*/  @!P4 STG.E.U8 desc[UR38][R4.64+0x88], R13 ;  /* 0x0000880d0400c986 */ /* 0x000fe2000c101126 */
[C---:B------:R-:W-:Y:S01]  /*76c0*/  ISETP.LT.OR P4, PT, R3.reuse, 0x1, !P1 ;  /* 0x000000010300780c */ /* 0x040fe20004f81670 */
[-C--:B0-----:R-:W-:Y:S01]  /*76d0*/  @!P3 IMAD R9, R62, R138.reuse, RZ ;  /* 0x0000008a3e09b224 */ /* 0x081fe200078e02ff */
[C---:B------:R-:W-:Y:S01]  /*76e0*/  ISETP.LT.OR P1, PT, R3.reuse, 0x9, !P1 ;  /* 0x000000090300780c */ /* 0x040fe20004f21670 */
[----:B------:R-:W-:Y:S01]  /*76f0*/  @!P5 STG.E.U8 desc[UR38][R4.64+0x89], R61 ;  /* 0x0000893d0400d986 */ /* 0x000fe2000c101126 */
[----:B------:R-:W-:Y:S01]  /*7700*/  ISETP.LT.OR P5, PT, R3, 0x1, !P0 ;  /* 0x000000010300780c */ /* 0x000fe200047a1670 */
[----:B------:R-:W-:Y:S01]  /*7710*/  @!P2 IMAD R63, R63, R138, RZ ;  /* 0x0000008a3f3fa224 */ /* 0x000fe200078e02ff */
[----:B------:R-:W-:Y:S01]  /*7720*/  ISETP.LT.OR P0, PT, R3, 0x9, !P0 ;  /* 0x000000090300780c */ /* 0x000fe20004701670 */
[----:B------:R0:W-:Y:S01]  /*7730*/  @!P3 STG.E.U8 desc[UR38][R6.64+0x88], R9 ;  /* 0x000088090600b986 */ /* 0x0001e2000c101126 */
[----:B------:R-:W-:-:S03]  /*7740*/  ISETP.GE.AND P3, PT, R12, 0x99, PT ;  /* 0x000000990c00780c */ /* 0x000fc60003f66270 */
        /* <DEDUP_REMOVED lines=30> */
[-C--:B------:R-:W-:Y:S02]  /*7930*/  @!P4 IMAD R41, R41, R138.reuse, RZ ;  /* 0x0000008a2929c224 */ /* 0x080fe400078e02ff */
[-C--:B------:R-:W-:Y:S02]  /*7940*/  @!P1 IMAD R43, R43, R138.reuse, RZ ;  /* 0x0000008a2b2b9224 */ /* 0x080fe400078e02ff */
[-C--:B------:R-:W-:Y:S01]  /*7950*/  @!P5 IMAD R11, R40, R138.reuse, RZ ;  /* 0x0000008a280bd224 */ /* 0x080fe200078e02ff */
[----:B------:R-:W-:Y:S01]  /*7960*/  @!P4 STG.E.U8 desc[UR38][R4.64+0xa1], R41 ;  /* 0x0000a1290400c986 */ /* 0x000fe2000c101126 */
[C---:B------:R-:W-:Y:S01]  /*7970*/  ISETP.LT.OR P4, PT, R3.reuse, 0x1, !P2 ;  /* 0x000000010300780c */ /* 0x040fe20005781670 */
[----:B0-----:R-:W-:Y:S01]  /*7980*/  @!P0 IMAD R9, R42, R138, RZ ;  /* 0x0000008a2a098224 */ /* 0x001fe200078e02ff */
[C---:B------:R-:W-:Y:S01]  /*7990*/  ISETP.LT.OR P2, PT, R3.reuse, 0x9, !P2 ;  /* 0x000000090300780c */ /* 0x040fe20005741670 */
[----:B------:R-:W-:Y:S01]  /*79a0*/  @!P5 STG.E.U8 desc[UR38][R4.64+0xa0], R11 ;  /* 0x0000a00b0400d986 */ /* 0x000fe2000c101126 */
[----:B------:R-:W-:-:S02]  /*79b0*/  ISETP.LT.OR P5, PT, R3, 0x1, !P3 ;  /* 0x000000010300780c */ /* 0x000fc40005fa1670 */
        /* <DEDUP_REMOVED lines=77> */
[----:B------:R1:W-:Y:S01]  /*7e90*/  @!P4 STG.E.U8 desc[UR38][R4.64+0xd0], R11 ;  /* 0x0000d00b0400c986 */ /* 0x0003e2000c101126 */
[----:B------:R-:W-:Y:S01]  /*7ea0*/  ISETP.LT.OR P4, PT, R3, 0x1, !P3 ;  /* 0x000000010300780c */ /* 0x000fe20005f81670 */
[-C--:B------:R-:W-:Y:S01]  /*7eb0*/  @!P0 IMAD R35, R35, R138.reuse, RZ ;  /* 0x0000008a23238224 */ /* 0x080fe200078e02ff */
[C---:B------:R-:W-:Y:S01]  /*7ec0*/  ISETP.LT.OR P3, PT, R3.reuse, 0x9, !P3 ;  /* 0x000000090300780c */ /* 0x040fe20005f61670 */
[----:B------:R2:W-:Y:S01]  /*7ed0*/  @!P5 STG.E.U8 desc[UR38][R4.64+0xd1], R33 ;  /* 0x0000d1210400d986 */ /* 0x0005e2000c101126 */
[C---:B------:R-:W-:Y:S02]  /*7ee0*/  ISETP.LT.OR P5, PT, R3.reuse, 0x1, !P2 ;  /* 0x000000010300780c */ /* 0x040fe400057a1670 */
[----:B------:R-:W-:Y:S01]  /*7ef0*/  ISETP.LT.OR P2, PT, R3, 0x9, !P2 ;  /* 0x000000090300780c */ /* 0x000fe20005741670 */
[-C--:B------:R-:W-:Y:S01]  /*7f00*/  @!P1 IMAD R3, R34, R138.reuse, RZ ;  /* 0x0000008a22039224 */ /* 0x080fe200078e02ff */
[----:B------:R2:W-:Y:S04]  /*7f10*/  @!P0 STG.E.U8 desc[UR38][R6.64+0xd1], R35 ;  /* 0x0000d12306008986 */ /* 0x0005e8000c101126 */
[----:B------:R2:W-:Y:S01]  /*7f20*/  @!P1 STG.E.U8 desc[UR38][R6.64+0xd0], R3 ;  /* 0x0000d00306009986 */ /* 0x0005e2000c101126 */
[----:B0-----:R-:W-:-:S02]  /*7f30*/  @!P4 IMAD R9, R36, R138, RZ ;  /* 0x0000008a2409c224 */ /* 0x001fc400078e02ff */
[-C--:B-1----:R-:W-:Y:S02]  /*7f40*/  @!P3 IMAD R11, R38, R138.reuse, RZ ;  /* 0x0000008a260bb224 */ /* 0x082fe400078e02ff */
[-C--:B------:R-:W-:Y:S01]  /*7f50*/  @!P5 IMAD R37, R37, R138.reuse, RZ ;  /* 0x0000008a2525d224 */ /* 0x080fe200078e02ff */
[----:B------:R2:W-:Y:S01]  /*7f60*/  @!P4 STG.E.U8 desc[UR38][R4.64+0xd8], R9 ;  /* 0x0000d8090400c986 */ /* 0x0005e2000c101126 */
[----:B------:R-:W-:-:S03]  /*7f70*/  @!P2 IMAD R39, R39, R138, RZ ;  /* 0x0000008a2727a224 */ /* 0x000fc600078e02ff */
[----:B------:R2:W-:Y:S04]  /*7f80*/  @!P5 STG.E.U8 desc[UR38][R4.64+0xd9], R37 ;  /* 0x0000d9250400d986 */ /* 0x0005e8000c101126 */
[----:B------:R2:W-:Y:S04]  /*7f90*/  @!P3 STG.E.U8 desc[UR38][R6.64+0xd8], R11 ;  /* 0x0000d80b0600b986 */ /* 0x0005e8000c101126 */
[----:B------:R2:W-:Y:S02]  /*7fa0*/  @!P2 STG.E.U8 desc[UR38][R6.64+0xd9], R39 ;  /* 0x0000d9270600a986 */ /* 0x0005e4000c101126 */
.L_x_255:
[----:B------:R-:W-:Y:S05]  /*7fb0*/  BSYNC B0 ;  /* 0x0000000000007941 */ /* 0x000fea0003800000 */
.L_x_29:
[----:B------:R-:W-:Y:S01]  /*7fc0*/  IADD3 R16, P0, R16, UR36, RZ ;  /* 0x0000002410107c10 */ /* 0x000fe2000ff1e0ff */
[----:B------:R-:W-:Y:S01]  /*7fd0*/  ULDC.64 UR4, c[0x0][0x650] ;  /* 0x0001940000047ab9 */ /* 0x000fe20000000a00 */
[----:B--2---:R-:W-:Y:S01]  /*7fe0*/  PRMT R3, RZ, 0x7610, R3 ;  /* 0x00007610ff037816 */ /* 0x004fe20000000003 */
[----:B------:R-:W-:Y:S01]  /*7ff0*/  IMAD.MOV.U32 R22, RZ, RZ, -0x1 ;  /* 0xffffffffff167424 */ /* 0x000fe200078e00ff */
[----:B------:R-:W-:Y:S01]  /*8000*/  IADD3.X R17, R17, UR42, RZ, P0, !PT ;  /* 0x0000002a11117c10 */ /* 0x000fe200087fe4ff */
[----:B------:R-:W-:Y:S01]  /*8010*/  IMAD.MOV.U32 R19, RZ, RZ, -0x1 ;  /* 0xffffffffff137424 */ /* 0x000fe200078e00ff */
[----:B------:R-:W-:-:S04]  /*8020*/  ISETP.GE.U32.AND P0, PT, R16, UR4, PT ;  /* 0x0000000410007c0c */ /* 0x000fc8000bf06070 */
[----:B------:R-:W-:-:S13]  /*8030*/  ISETP.GE.U32.AND.EX P0, PT, R17, UR5, PT, P0 ;  /* 0x0000000511007c0c */ /* 0x000fda000bf06100 */
[----:B------:R-:W-:Y:S05]  /*8040*/  @P0 BRA `(.L_x_256) ;  /* 0x0000000400500947 */ /* 0x000fea0003800000 */
[----:B------:R-:W2:Y:S01]  /*8050*/  LDC.64 R10, c[0x0][0x628] ;  /* 0x00018a00ff0a7b82 */ /* 0x000ea20000000a00 */
[----:B------:R-:W4:Y:S01]  /*8060*/  S2R R12, SR_CTAID.X ;  /* 0x00000000000c7919 */ /* 0x000f220000002500 */
[----:B------:R-:W-:Y:S02]  /*8070*/  IMAD.MOV.U32 R8, RZ, RZ, R16 ;  /* 0x000000ffff087224 */ /* 0x000fe400078e0010 */
[----:B------:R-:W-:Y:S01]  /*8080*/  IMAD.MOV.U32 R9, RZ, RZ, R17 ;  /* 0x000000ffff097224 */ /* 0x000fe200078e0011 */
[----:B------:R-:W0:Y:S03]  /*8090*/  S2R R20, SR_CTAID.Y ;  /* 0x0000000000147919 */ /* 0x000e260000002600 */
[----:B------:R-:W0:Y:S08]  /*80a0*/  LDC R0, c[0x0][0x630] ;  /* 0x00018c00ff007b82 */ /* 0x000e300000000800 */
[----:B------:R-:W0:Y:S01]  /*80b0*/  LDC.64 R14, c[0x0][0x620] ;  /* 0x00018800ff0e7b82 */ /* 0x000e220000000a00 */
[----:B--2---:R-:W-:-:S04]  /*80c0*/  ISETP.NE.U32.AND P0, PT, R10, RZ, PT ;  /* 0x000000ff0a00720c */ /* 0x004fc80003f05070 */
[----:B------:R-:W-:-:S13]  /*80d0*/  ISETP.NE.AND.EX P0, PT, R11, RZ, PT, P0 ;  /* 0x000000ff0b00720c */ /* 0x000fda0003f05300 */
[----:B0---4-:R-:W-:Y:S05]  /*80e0*/  @!P0 BRA `(.L_x_257) ;  /* 0x0000000000288947 */ /* 0x011fea0003800000 */
[----:B------:R-:W0:Y:S02]  /*80f0*/  LDC R3, c[0x0][0x634] ;  /* 0x00018d00ff037b82 */ /* 0x000e240000000800 */
[----:B0-----:R-:W-:-:S05]  /*8100*/  IADD3 R3, P0, R16, R3, RZ ;  /* 0x0000000310037210 */ /* 0x001fca0007f1e0ff */
[----:B-1----:R-:W-:-:S04]  /*8110*/  IMAD.X R13, RZ, RZ, R17, P0 ;  /* 0x000000ffff0d7224 */ /* 0x002fc800000e0611 */
[----:B------:R-:W-:-:S04]  /*8120*/  IMAD.WIDE.U32 R4, R13, R10, RZ ;  /* 0x0000000a0d047225 */ /* 0x000fc800078e00ff */
[----:B---3--:R-:W-:-:S04]  /*8130*/  IMAD.WIDE.U32 R6, P0, R3, R11, R4 ;  /* 0x0000000b03067225 */ /* 0x008fc80007800004 */
[----:B------:R-:W-:-:S04]  /*8140*/  IMAD.WIDE.U32 R4, R3, R10, RZ ;  /* 0x0000000a03047225 */ /* 0x000fc800078e00ff */
[----:B------:R-:W-:Y:S01]  /*8150*/  IMAD.X R9, RZ, RZ, RZ, P0 ;  /* 0x000000ffff097224 */ /* 0x000fe200000e06ff */
[----:B------:R-:W-:Y:S01]  /*8160*/  IADD3 RZ, P0, R5, R6, RZ ;  /* 0x0000000605ff7210 */ /* 0x000fe20007f1e0ff */
[----:B------:R-:W-:-:S04]  /*8170*/  IMAD.MOV.U32 R8, RZ, RZ, R7 ;  /* 0x000000ffff087224 */ /* 0x000fc800078e0007 */
[----:B------:R-:W-:-:S08]  /*8180*/  IMAD.WIDE.U32.X R8, R13, R11, R8, P0 ;  /* 0x0000000b0d087225 */ /* 0x000fd000000e0408 */
.L_x_257:
[-CC-:B------:R-:W-:Y:S01]  /*8190*/  SHF.R.U64 R19, R8, R0.reuse, R9.reuse ;  /* 0x0000000008137219 */ /* 0x180fe20000001209 */
[----:B------:R-:W0:Y:S01]  /*81a0*/  LDC.64 R24, c[0x0][0x640] ;  /* 0x00019000ff187b82 */ /* 0x000e220000000a00 */
[----:B------:R-:W-:Y:S01]  /*81b0*/  SHF.R.U32.HI R0, RZ, R0, R9 ;  /* 0x00000000ff007219 */ /* 0x000fe20000011609 */
[----:B------:R-:W-:Y:S01]  /*81c0*/  ULDC UR4, c[0x0][0x150] ;  /* 0x0000540000047ab9 */ /* 0x000fe20000000800 */
[----:B------:R-:W-:Y:S02]  /*81d0*/  IADD3 R3, P0, RZ, -R19, RZ ;  /* 0x80000013ff037210 */ /* 0x000fe40007f1e0ff */
[----:B-1-3--:R-:W-:-:S03]  /*81e0*/  I2FP.F32.U32 R7, R12 ;  /* 0x0000000c00077245 */ /* 0x00afc60000201000 */
[----:B------:R-:W1:Y:S01]  /*81f0*/  LDC R6, c[0x0][0x618] ;  /* 0x00018600ff067b82 */ /* 0x000e620000000800 */
[----:B------:R-:W-:Y:S02]  /*8200*/  IMAD.X R5, RZ, RZ, ~R0, P0 ;  /* 0x000000ffff057224 */ /* 0x000fe400000e0e00 */
[----:B------:R-:W-:Y:S01]  /*8210*/  FMUL R7, R7, UR4 ;  /* 0x0000000407077c20 */ /* 0x000fe20008400000 */
[----:B------:R-:W-:Y:S01]  /*8220*/  ULDC UR4, c[0x0][0x154] ;  /* 0x0000550000047ab9 */ /* 0x000fe20000000800 */
[-C--:B------:R-:W-:Y:S02]  /*8230*/  IMAD R0, R5, R14.reuse, RZ ;  /* 0x0000000e05007224 */ /* 0x080fe400078e02ff */
[C---:B------:R-:W-:Y:S01]  /*8240*/  IMAD.WIDE.U32 R4, R3.reuse, R14, R16 ;  /* 0x0000000e03047225 */ /* 0x040fe200078e0010 */
[----:B------:R-:W2:Y:S01]  /*8250*/  LDC R8, c[0x0][0x608] ;  /* 0x00018200ff087b82 */ /* 0x000ea20000000800 */
[----:B------:R-:W3:Y:S02]  /*8260*/  F2I.U32.TRUNC.NTZ R7, R7 ;  /* 0x0000000700077305 */ /* 0x000ee4000020f000 */
[----:B------:R-:W-:Y:S01]  /*8270*/  IMAD R3, R3, R15, R0 ;  /* 0x0000000f03037224 */ /* 0x000fe200078e0200 */
[----:B------:R-:W-:-:S03]  /*8280*/  I2FP.F32.U32 R0, R20 ;  /* 0x0000001400007245 */ /* 0x000fc60000201000 */
[----:B------:R-:W-:Y:S01]  /*8290*/  IMAD.IADD R3, R5, 0x1, R3 ;  /* 0x0000000105037824 */ /* 0x000fe200078e0203 */
[----:B------:R-:W4:Y:S01]  /*82a0*/  LDC R11, c[0x0][0x658] ;  /* 0x00019600ff0b7b82 */ /* 0x000f220000000800 */
[----:B0-----:R-:W-:-:S04]  /*82b0*/  ISETP.NE.U32.AND P0, PT, R24, RZ, PT ;  /* 0x000000ff1800720c */ /* 0x001fc80003f05070 */
[----:B------:R-:W-:-:S03]  /*82c0*/  ISETP.NE.AND.EX P0, PT, R25, RZ, PT, P0 ;  /* 0x000000ff1900720c */ /* 0x000fc60003f05300 */
[----:B------:R-:W0:Y:S01]  /*82d0*/  LDC R9, c[0x0][0x144] ;  /* 0x00005100ff097b82 */ /* 0x000e220000000800 */
[-C--:B-1----:R-:W-:Y:S01]  /*82e0*/  SHF.R.U64 R10, R4, R6.reuse, R3 ;  /* 0x00000006040a7219 */ /* 0x082fe20000001203 */
[----:B---3--:R-:W-:Y:S01]  /*82f0*/  IMAD.MOV R7, RZ, RZ, -R7 ;  /* 0x000000ffff077224 */ /* 0x008fe200078e0a07 */
[----:B------:R-:W-:Y:S01]  /*8300*/  SHF.R.U32.HI R3, RZ, R6, R3 ;  /* 0x00000006ff037219 */ /* 0x000fe20000011603 */
[----:B------:R-:W-:-:S04]  /*8310*/  FMUL R6, R0, UR4 ;  /* 0x0000000400067c20 */ /* 0x000fc80008400000 */
[----:B------:R-:W1:Y:S01]  /*8320*/  LDC R21, c[0x0][0x148] ;  /* 0x00005200ff157b82 */ /* 0x000e620000000800 */
[----:B------:R3:W0:Y:S01]  /*8330*/  F2I.U32.TRUNC.NTZ R14, R6 ;  /* 0x00000006000e7305 */ /* 0x000622000020f000 */
[-CC-:B--2---:R-:W-:Y:S02]  /*8340*/  SHF.R.U64 R13, R10, R8.reuse, R3.reuse ;  /* 0x000000080a0d7219 */ /* 0x184fe40000001203 */
[----:B------:R-:W-:-:S04]  /*8350*/  SHF.R.U32.HI R0, RZ, R8, R3 ;  /* 0x00000008ff007219 */ /* 0x000fc80000011603 */
[----:B------:R-:W2:Y:S01]  /*8360*/  LDC R22, c[0x0][0x600] ;  /* 0x00018000ff167b82 */ /* 0x000ea20000000800 */
[-CC-:B----4-:R-:W-:Y:S02]  /*8370*/  SHF.R.U64 R15, R13, R11.reuse, R0.reuse ;  /* 0x0000000b0d0f7219 */ /* 0x190fe40000001200 */
[----:B------:R-:W-:-:S03]  /*8380*/  SHF.R.U32.HI R5, RZ, R11, R0 ;  /* 0x0000000bff057219 */ /* 0x000fc60000011600 */
[----:B------:R-:W-:Y:S02]  /*8390*/  IMAD.MOV.U32 R4, RZ, RZ, R15 ;  /* 0x000000ffff047224 */ /* 0x000fe400078e000f */
[----:B------:R-:W4:Y:S01]  /*83a0*/  LDC R26, c[0x0][0x648] ;  /* 0x00019200ff1a7b82 */ /* 0x000f220000000800 */
[----:B0-----:R-:W-:-:S07]  /*83b0*/  IMAD R23, R9, R7, R12 ;  /* 0x0000000709177224 */ /* 0x001fce00078e020c */
[----:B------:R-:W0:Y:S08]  /*83c0*/  LDC R27, c[0x0][0x638] ;  /* 0x00018e00ff1b7b82 */ /* 0x000e300000000800 */
[----:B------:R-:W0:Y:S01]  /*83d0*/  LDC R28, c[0x0][0x610] ;  /* 0x00018400ff1c7b82 */ /* 0x000e220000000800 */
[----:B-123--:R-:W-:Y:S05]  /*83e0*/  @!P0 BRA `(.L_x_258) ;  /* 0x0000000000288947 */ /* 0x00efea0003800000 */
        /* <DEDUP_REMOVED lines=10> */
.L_x_258:
[----:B------:R-:W-:Y:S01]  /*8490*/  ISETP.NE.AND P0, PT, R2, 0x1, PT ;  /* 0x000000010200780c */ /* 0x000fe20003f05270 */
[----:B------:R-:W-:Y:S01]  /*84a0*/  IMAD.MOV R14, RZ, RZ, -R14 ;  /* 0x000000ffff0e7224 */ /* 0x000fe200078e0a0e */
[----:B----4-:R-:W-:Y:S01]  /*84b0*/  SHF.R.U64 R3, R4, R26, R5 ;  /* 0x0000001a04037219 */ /* 0x010fe20000001205 */
[----:B------:R-:W-:Y:S01]  /*84c0*/  VIADD R5, R22, 0xffffffff ;  /* 0xffffffff16057836 */ /* 0x000fe20000000000 */
[----:B------:R-:W-:-:S03]  /*84d0*/  LOP3.LUT R0, R13, R144, RZ, 0xc0, !PT ;  /* 0x000000900d007212 */ /* 0x000fc600078ec0ff */
[----:B------:R-:W-:Y:S01]  /*84e0*/  IMAD.MOV R4, RZ, RZ, -R3 ;  /* 0x000000ffff047224 */ /* 0x000fe200078e0a03 */
[----:B------:R-:W-:Y:S01]  /*84f0*/  LOP3.LUT R10, R10, R5, RZ, 0xc0, !PT ;  /* 0x000000050a0a7212 */ /* 0x000fe200078ec0ff */
[----:B------:R-:W-:Y:S02]  /*8500*/  IMAD R0, R141, R3, R0 ;  /* 0x000000038d007224 */ /* 0x000fe400078e0200 */
[----:B0-----:R-:W-:Y:S02]  /*8510*/  IMAD R3, R4, R27, R15 ;  /* 0x0000001b04037224 */ /* 0x001fe400078e020f */
[----:B------:R-:W-:Y:S02]  /*8520*/  @P0 IMAD R23, R21, R14, R20 ;  /* 0x0000000e15170224 */ /* 0x000fe400078e0214 */
[----:B------:R-:W-:Y:S02]  /*8530*/  IMAD R5, R3, R22, R10 ;  /* 0x0000001603057224 */ /* 0x000fe400078e020a */
[----:B------:R-:W-:-:S02]  /*8540*/  IMAD R0, R0, R28, R23 ;  /* 0x0000001c00007224 */ /* 0x000fc400078e0217 */
[----:B------:R-:W-:-:S03]  /*8550*/  IMAD.MOV.U32 R4, RZ, RZ, 0x1 ;  /* 0x00000001ff047424 */ /* 0x000fc600078e00ff */
[----:B------:R-:W-:Y:S02]  /*8560*/  SEL R22, R5, R0, !P0 ;  /* 0x0000000005167207 */ /* 0x000fe40004000000 */
[----:B------:R-:W-:Y:S02]  /*8570*/  PRMT R3, R4, 0x7610, R3 ;  /* 0x0000761004037816 */ /* 0x000fe40000000003 */
[----:B------:R-:W-:-:S07]  /*8580*/  SEL R0, R0, R5, !P0 ;  /* 0x0000000500007207 */ /* 0x000fce0004000000 */
.L_x_256:
[----:B------:R-:W-:Y:S01]  /*8590*/  LOP3.LUT P0, RZ, R3, 0xff, RZ, 0xc0, !PT ;  /* 0x000000ff03ff7812 */ /* 0x000fe2000780c0ff */
[----:B------:R-:W-:-:S12]  /*85a0*/  IMAD.MOV.U32 R23, RZ, RZ, R0 ;  /* 0x000000ffff177224 */ /* 0x000fd800078e0000 */
[----:B------:R-:W-:Y:S05]  /*85b0*/  @P0 BRA `(.L_x_259) ;  /* 0xffffff8c00780947 */ /* 0x000fea000383ffff */
[----:B------:R-:W-:Y:S05]  /*85c0*/  EXIT ;  /* 0x000000000000794d */ /* 0x000fea0003800000 */
.L_x_4:
        /* <DEDUP_REMOVED lines=26> */
.L_x_261:
[--C-:B------:R-:W-:Y:S01]  /*8770*/  SHF.R.U64 R14, R12, R20, R13.reuse ;  /* 0x000000140c0e7219 */ /* 0x100fe2000000120d */
[----:B------:R-:W0:Y:S01]  /*8780*/  LDC R24, c[0x0][0x618] ;  /* 0x00018600ff187b82 */ /* 0x000e220000000800 */
[----:B------:R-:W-:Y:S01]  /*8790*/  I2FP.F32.U32 R8, R6 ;  /* 0x0000000600087245 */ /* 0x000fe20000201000 */
[----:B------:R-:W-:Y:S01]  /*87a0*/  ULDC UR4, c[0x0][0x150] ;  /* 0x0000540000047ab9 */ /* 0x000fe20000000800 */
[----:B------:R-:W-:Y:S02]  /*87b0*/  SHF.R.U32.HI R7, RZ, R20, R13 ;  /* 0x00000014ff077219 */ /* 0x000fe4000001160d */
[----:B------:R-:W-:Y:S01]  /*87c0*/  IADD3 R11, P0, RZ, -R14, RZ ;  /* 0x8000000eff0b7210 */ /* 0x000fe20007f1e0ff */
[----:B------:R-:W-:Y:S01]  /*87d0*/  FMUL R13, R8, UR4 ;  /* 0x00000004080d7c20 */ /* 0x000fe20008400000 */
[----:B------:R-:W-:Y:S01]  /*87e0*/  ULDC UR4, c[0x0][0x154] ;  /* 0x0000550000047ab9 */ /* 0x000fe20000000800 */
[----:B------:R-:W1:Y:S02]  /*87f0*/  LDC.64 R26, c[0x0][0x640] ;  /* 0x00019000ff1a7b82 */ /* 0x000e640000000a00 */
[----:B------:R-:W-:-:S02]  /*8800*/  IMAD.X R7, RZ, RZ, ~R7, P0 ;  /* 0x000000ffff077224 */ /* 0x000fc400000e0e07 */
[----:B------:R-:W2:Y:S01]  /*8810*/  F2I.U32.TRUNC.NTZ R13, R13 ;  /* 0x0000000d000d7305 */ /* 0x000ea2000020f000 */
[----:B------:R-:W-:-:S03]  /*8820*/  IMAD.WIDE.U32 R8, R11, R22, R16 ;  /* 0x000000160b087225 */ /* 0x000fc600078e0010 */
[----:B------:R-:W3:Y:S01]  /*8830*/  LDC R15, c[0x0][0x144] ;  /* 0x00005100ff0f7b82 */ /* 0x000ee20000000800 */
[----:B------:R-:W-:-:S04]  /*8840*/  IMAD R10, R7, R22, RZ ;  /* 0x00000016070a7224 */ /* 0x000fc800078e02ff */
[----:B------:R-:W-:Y:S02]  /*8850*/  IMAD R7, R11, R23, R10 ;  /* 0x000000170b077224 */ /* 0x000fe400078e020a */
[----:B------:R-:W-:Y:S01]  /*8860*/  IMAD.MOV.U32 R10, RZ, RZ, -0x1 ;  /* 0xffffffffff0a7424 */ /* 0x000fe200078e00ff */
[----:B------:R-:W4:Y:S01]  /*8870*/  LDC R20, c[0x0][0x608] ;  /* 0x00018200ff147b82 */ /* 0x000f220000000800 */
[----:B------:R-:W-:Y:S01]  /*8880*/  IMAD.IADD R7, R9, 0x1, R7 ;  /* 0x0000000109077824 */ /* 0x000fe200078e0207 */
[----:B------:R-:W-:-:S04]  /*8890*/  I2FP.F32.U32 R9, R5 ;  /* 0x0000000500097245 */ /* 0x000fc80000201000 */
[-C--:B0-----:R-:W-:Y:S01]  /*88a0*/  SHF.R.U64 R12, R8, R24.reuse, R7 ;  /* 0x00000018080c7219 */ /* 0x081fe20000001207 */
[----:B--2---:R-:W-:Y:S01]  /*88b0*/  IMAD.MOV R8, RZ, RZ, -R13 ;  /* 0x000000ffff087224 */ /* 0x004fe200078e0a0d */
[----:B------:R-:W0:Y:S01]  /*88c0*/  LDC R11, c[0x0][0x658] ;  /* 0x00019600ff0b7b82 */ /* 0x000e220000000800 */
[----:B-1----:R-:W-:Y:S01]  /*88d0*/  ISETP.NE.U32.AND P0, PT, R26, RZ, PT ;  /* 0x000000ff1a00720c */ /* 0x002fe20003f05070 */
[----:B------:R-:W-:Y:S01]  /*88e0*/  FMUL R9, R9, UR4 ;  /* 0x0000000409097c20 */ /* 0x000fe20008400000 */
[----:B------:R-:W-:Y:S02]  /*88f0*/  SHF.R.U32.HI R7, RZ, R24, R7 ;  /* 0x00000018ff077219 */ /* 0x000fe40000011607 */
[----:B------:R-:W-:-:S03]  /*8900*/  ISETP.NE.AND.EX P0, PT, R27, RZ, PT, P0 ;  /* 0x000000ff1b00720c */ /* 0x000fc60003f05300 */
[----:B------:R-:W1:Y:S01]  /*8910*/  LDC R22, c[0x0][0x148] ;  /* 0x00005200ff167b82 */ /* 0x000e620000000800 */
[----:B---3--:R-:W-:Y:S02]  /*8920*/  IMAD R23, R15, R8, R6 ;  /* 0x000000080f177224 */ /* 0x008fe400078e0206 */
[----:B------:R-:W-:-:S05]  /*8930*/  IMAD.MOV.U32 R8, RZ, RZ, 0x1 ;  /* 0x00000001ff087424 */ /* 0x000fca00078e00ff */
[----:B------:R-:W2:Y:S01]  /*8940*/  LDC R21, c[0x0][0x600] ;  /* 0x00018000ff157b82 */ /* 0x000ea20000000800 */
[-CC-:B----4-:R-:W-:Y:S02]  /*8950*/  SHF.R.U64 R15, R12, R20.reuse, R7.reuse ;  /* 0x000000140c0f7219 */ /* 0x190fe40000001207 */
[----:B------:R-:W-:Y:S02]  /*8960*/  SHF.R.U32.HI R6, RZ, R20, R7 ;  /* 0x00000014ff067219 */ /* 0x000fe40000011607 */
[----:B------:R3:W4:Y:S03]  /*8970*/  F2I.U32.TRUNC.NTZ R20, R9 ;  /* 0x0000000900147305 */ /* 0x000726000020f000 */
[----:B------:R-:W1:Y:S01]  /*8980*/  LDC R25, c[0x0][0x648] ;  /* 0x00019200ff197b82 */ /* 0x000e620000000800 */
[-C--:B0-----:R-:W-:Y:S02]  /*8990*/  SHF.R.U64 R19, R15, R11.reuse, R6 ;  /* 0x0000000b0f137219 */ /* 0x081fe40000001206 */
[----:B------:R-:W-:-:S02]  /*89a0*/  SHF.L.U32 R10, R10, R11, RZ ;  /* 0x0000000b0a0a7219 */ /* 0x000fc400000006ff */
[-C--:B------:R-:W-:Y:S01]  /*89b0*/  SHF.R.U32.HI R7, RZ, R11.reuse, R6 ;  /* 0x0000000bff077219 */ /* 0x080fe20000011606 */
[----:B------:R-:W-:Y:S01]  /*89c0*/  IMAD.MOV.U32 R6, RZ, RZ, R19 ;  /* 0x000000ffff067224 */ /* 0x000fe200078e0013 */
[----:B------:R-:W-:Y:S01]  /*89d0*/  SHF.L.U32 R24, R8, R11, RZ ;  /* 0x0000000b08187219 */ /* 0x000fe200000006ff */
[----:B------:R-:W0:Y:S01]  /*89e0*/  LDC R28, c[0x0][0x638] ;  /* 0x00018e00ff1c7b82 */ /* 0x000e220000000800 */
[----:B------:R-:W-:-:S07]  /*89f0*/  LOP3.LUT R30, RZ, R10, RZ, 0x33, !PT ;  /* 0x0000000aff1e7212 */ /* 0x000fce00078e33ff */
[----:B------:R-:W0:Y:S01]  /*8a00*/  LDC R29, c[0x0][0x610] ;  /* 0x00018400ff1d7b82 */ /* 0x000e220000000800 */
[----:B---34-:R-:W-:Y:S05]  /*8a10*/  @!P0 BRA `(.L_x_262) ;  /* 0x0000000000288947 */ /* 0x018fea0003800000 */
[----:B------:R-:W3:Y:S02]  /*8a20*/  LDC R6, c[0x0][0x64c] ;  /* 0x00019300ff067b82 */ /* 0x000ee40000000800 */
[----:B---3--:R-:W-:-:S05]  /*8a30*/  IADD3 R11, P0, R19, R6, RZ ;  /* 0x00000006130b7210 */ /* 0x008fca0007f1e0ff */
        /* <DEDUP_REMOVED lines=8> */
.L_x_262:
[----:B------:R-:W-:Y:S01]  /*8ac0*/  ISETP.NE.AND P0, PT, R2, 0x1, PT ;  /* 0x000000010200780c */ /* 0x000fe20003f05270 */
[----:B--2---:R-:W-:Y:S01]  /*8ad0*/  VIADD R9, R21, 0xffffffff ;  /* 0xffffffff15097836 */ /* 0x004fe20000000000 */
[----:B-1----:R-:W-:Y:S01]  /*8ae0*/  SHF.R.U64 R7, R6, R25, R7 ;  /* 0x0000001906077219 */ /* 0x002fe20000001207 */
[----:B------:R-:W-:Y:S01]  /*8af0*/  IMAD.MOV R20, RZ, RZ, -R20 ;  /* 0x000000ffff147224 */ /* 0x000fe200078e0a14 */
[----:B------:R-:W-:Y:S02]  /*8b00*/  LOP3.LUT R6, R15, R30, RZ, 0xc0, !PT ;  /* 0x0000001e0f067212 */ /* 0x000fe400078ec0ff */
[----:B------:R-:W-:Y:S01]  /*8b10*/  LOP3.LUT R12, R12, R9, RZ, 0xc0, !PT ;  /* 0x000000090c0c7212 */ /* 0x000fe200078ec0ff */
[----:B------:R-:W-:Y:S02]  /*8b20*/  IMAD.MOV R8, RZ, RZ, -R7 ;  /* 0x000000ffff087224 */ /* 0x000fe400078e0a07 */
[----:B------:R-:W-:Y:S02]  /*8b30*/  IMAD R6, R24, R7, R6 ;  /* 0x0000000718067224 */ /* 0x000fe400078e0206 */
[----:B------:R-:W-:-:S02]  /*8b40*/  IMAD.MOV.U32 R9, RZ, RZ, 0x1 ;  /* 0x00000001ff097424 */ /* 0x000fc400078e00ff */
[----:B------:R-:W-:Y:S02]  /*8b50*/  @P0 IMAD R23, R22, R20, R5 ;  /* 0x0000001416170224 */ /* 0x000fe400078e0205 */
[----:B0-----:R-:W-:Y:S02]  /*8b60*/  IMAD R5, R8, R28, R19 ;  /* 0x0000001c08057224 */ /* 0x001fe400078e0213 */
[----:B------:R-:W-:Y:S02]  /*8b70*/  IMAD R19, R6, R29, R23 ;  /* 0x0000001d06137224 */ /* 0x000fe400078e0217 */
[----:B------:R-:W-:Y:S02]  /*8b80*/  IMAD R6, R5, R21, R12 ;  /* 0x0000001505067224 */ /* 0x000fe400078e020c */
[----:B------:R-:W-:-:S03]  /*8b90*/  IMAD.MOV.U32 R8, RZ, RZ, R14 ;  /* 0x000000ffff087224 */ /* 0x000fc600078e000e */
[----:B------:R-:W-:Y:S02]  /*8ba0*/  SEL R20, R6, R19, !P0 ;  /* 0x0000001306147207 */ /* 0x000fe40004000000 */
[----:B------:R-:W-:-:S07]  /*8bb0*/  SEL R19, R19, R6, !P0 ;  /* 0x0000000613137207 */ /* 0x000fce0004000000 */
.L_x_260:
[----:B------:R-:W-:-:S08]  /*8bc0*/  NOP ;  /* 0x0000000000007918 */ /* 0x000fd00000000000 */
[----:B------:R-:W0:-:S00]  /*8bd0*/  USETMAXREG.DEALLOC.CTAPOOL 0x28 ;  /* 0x00000028000079c8 */ /* 0x000e0000080e0500 */
[----:B0-----:R-:W-:-:S13]  /*8be0*/  ISETP.NE.AND P0, PT, R0, RZ, PT ;  /* 0x000000ff0000720c */ /* 0x001fda0003f05270 */
[----:B------:R-:W-:Y:S05]  /*8bf0*/  @P0 EXIT ;  /* 0x000000000000094d */ /* 0x000fea0003800000 */
[----:B------:R-:W-:Y:S01]  /*8c00*/  LOP3.LUT P0, RZ, R9, 0xff, RZ, 0xc0, !PT ;  /* 0x000000ff09ff7812 */ /* 0x000fe2000780c0ff */
[----:B------:R-:W-:Y:S02]  /*8c10*/  IMAD.MOV.U32 R0, RZ, RZ, 0x1 ;  /* 0x00000001ff007424 */ /* 0x000fe400078e00ff */
[----:B------:R-:W-:-:S10]  /*8c20*/  IMAD.MOV.U32 R12, RZ, RZ, RZ ;  /* 0x000000ffff0c7224 */ /* 0x000fd400078e00ff */
[----:B------:R-:W-:Y:S05]  /*8c30*/  @!P0 BRA `(.L_x_263) ;  /* 0x0000000c00148947 */ /* 0x000fea0003800000 */
[----:B------:R-:W0:Y:S01]  /*8c40*/  LDC R0, c[0x0][0x28c] ;  /* 0x0000a300ff007b82 */ /* 0x000e220000000800 */
[----:B------:R-:W-:Y:S01]  /*8c50*/  LOP3.LUT P0, RZ, R3, 0x1f, RZ, 0xc0, !PT ;  /* 0x0000001f03ff7812 */ /* 0x000fe2000780c0ff */
[----:B------:R-:W-:Y:S01]  /*8c60*/  ULDC UR5, c[0x0][0x658] ;  /* 0x0001960000057ab9 */ /* 0x000fe20000000800 */
[----:B------:R-:W-:Y:S01]  /*8c70*/  UMOV UR6, 0xffffffff ;  /* 0xffffffff00067882 */ /* 0x000fe20000000000 */
[----:B------:R-:W-:Y:S01]  /*8c80*/  BSSY B0, `(.L_x_263) ;  /* 0x00000c0000007945 */ /* 0x000fe20003800000 */
[----:B------:R-:W-:Y:S01]  /*8c90*/  USHF.L.U32 UR6, UR6, UR5, URZ ;  /* 0x0000000506067299 */ /* 0x000fe2000800063f */
[C---:B------:R-:W-:Y:S01]  /*8ca0*/  ISETP.NE.AND P2, PT, R4.reuse, RZ, PT ;  /* 0x000000ff0400720c */ /* 0x040fe20003f45270 */
[----:B------:R-:W-:Y:S01]  /*8cb0*/  IMAD.MOV.U32 R13, RZ, RZ, 0x1 ;  /* 0x00000001ff0d7424 */ /* 0x000fe200078e00ff */
[----:B------:R-:W-:Y:S01]  /*8cc0*/  ISETP.NE.OR P0, PT, R4, RZ, !P0 ;  /* 0x000000ff0400720c */ /* 0x000fe20004705670 */
[----:B------:R-:W-:Y:S01]  /*8cd0*/  IMAD.MOV.U32 R12, RZ, RZ, RZ ;  /* 0x000000ffff0c7224 */ /* 0x000fe200078e00ff */
[----:B------:R-:W-:Y:S01]  /*8ce0*/  LOP3.LUT R11, R18, 0x2, RZ, 0xfc, !PT ;  /* 0x00000002120b7812 */ /* 0x000fe200078efcff */
[----:B------:R-:W-:Y:S01]  /*8cf0*/  ULDC UR4, c[0x0][0x600] ;  /* 0x0001800000047ab9 */ /* 0x000fe20000000800 */
[----:B------:R-:W-:Y:S01]  /*8d00*/  UMOV UR7, 0x1 ;  /* 0x0000000100077882 */ /* 0x000fe20000000000 */
[----:B------:R-:W-:-:S02]  /*8d10*/  UIADD3 UR15, UR4, -0x1, URZ ;  /* 0xffffffff040f7890 */ /* 0x000fc4000fffe03f */
[----:B------:R-:W-:Y:S02]  /*8d20*/  USHF.L.U32 UR17, UR7, UR5, URZ ;  /* 0x0000000507117299 */ /* 0x000fe4000800063f */
[----:B------:R-:W-:Y:S01]  /*8d30*/  ULOP3.LUT UR16, URZ, UR6, URZ, 0x33, !UPT ;  /* 0x000000063f107292 */ /* 0x000fe2000f8e333f */
[----:B------:R-:W-:Y:S01]  /*8d40*/  ULDC.64 UR20, c[0x0][0x198] ;  /* 0x0000660000147ab9 */ /* 0x000fe20000000a00 */
[----:B0-----:R-:W-:-:S05]  /*8d50*/  VIADD R0, R0, 0x1f ;  /* 0x0000001f00007836 */ /* 0x001fca0000000000 */
[----:B------:R-:W-:-:S04]  /*8d60*/  SHF.R.S32.HI R3, RZ, 0x1f, R0 ;  /* 0x0000001fff037819 */ /* 0x000fc80000011400 */
[----:B------:R-:W-:Y:S01]  /*8d70*/  LEA.HI R3, R3, R0, RZ, 0x5 ;  /* 0x0000000003037211 */ /* 0x000fe200078f28ff */
[----:B------:R-:W-:-:S03]  /*8d80*/  IMAD.MOV.U32 R0, RZ, RZ, 0x1 ;  /* 0x00000001ff007424 */ /* 0x000fc600078e00ff */
[----:B------:R-:W-:-:S05]  /*8d90*/  SHF.R.S32.HI R3, RZ, 0x5, R3 ;  /* 0x00000005ff037819 */ /* 0x000fca0000011403 */
[----:B------:R-:W-:-:S07]  /*8da0*/  VIADD R10, R3, 0x1 ;  /* 0x00000001030a7836 */ /* 0x000fce0000000000 */
.L_x_275:
[----:B------:R-:W-:-:S03]  /*8db0*/  UMOV UR4, 0xffffffff ;  /* 0xffffffff00047882 */ /* 0x000fc60000000000 */
[----:B------:R-:W-:Y:S05]  /*8dc0*/  BRA.DIV UR4, `(.L_x_264) ;  /* 0x0000001604d87947 */ /* 0x000fea000b800000 */
[----:B------:R-:W-:-:S13]  /*8dd0*/  ELECT P6, URZ, PT ;  /* 0x00000000003f782f */ /* 0x000fda00038c0000 */
.L_x_302:
[----:B------:R-:W0:Y:S01]  /*8de0*/  LDC R4, c[0x0][0x28c] ;  /* 0x0000a300ff047b82 */ /* 0x000e220000000800 */
[----:B------:R-:W-:Y:S01]  /*8df0*/  BSSY B1, `(.L_x_265) ;  /* 0x0000037000017945 */ /* 0x000fe20003800000 */
[----:B0-----:R-:W-:-:S13]  /*8e00*/  ISETP.LT.OR P6, PT, R4, 0x1, !P6 ;  /* 0x000000010400780c */ /* 0x001fda00077c1670 */
[----:B------:R-:W-:Y:S05]  /*8e10*/  @P6 BRA `(.L_x_266) ;  /* 0x0000000000d06947 */ /* 0x000fea0003800000 */
[----:B------:R-:W-:Y:S02]  /*8e20*/  IMAD R20, R20, 0xe0, RZ ;  /* 0x000000e014147824 */ /* 0x000fe400078e02ff */
[----:B------:R-:W-:Y:S02]  /*8e30*/  IMAD.SHL.U32 R19, R19, 0x80, RZ ;  /* 0x0000008013137824 */ /* 0x000fe400078e00ff */
[----:B------:R-:W-:Y:S02]  /*8e40*/  IMAD.MOV.U32 R21, RZ, RZ, RZ ;  /* 0x000000ffff157224 */ /* 0x000fe400078e00ff */
[----:B------:R-:W-:Y:S02]  /*8e50*/  IMAD.MOV.U32 R4, RZ, RZ, R10 ;  /* 0x000000ffff047224 */ /* 0x000fe400078e000a */
[----:B------:R-:W-:Y:S02]  /*8e60*/  IMAD.MOV.U32 R5, RZ, RZ, R0 ;  /* 0x000000ffff057224 */ /* 0x000fe400078e0000 */
[----:B------:R-:W-:-:S07]  /*8e70*/  IMAD.MOV.U32 R6, RZ, RZ, R12 ;  /* 0x000000ffff067224 */ /* 0x000fce00078e000c */
.L_x_270:
[----:B------:R-:W0:Y:S01]  /*8e80*/  S2R R14, SR_CgaCtaId ;  /* 0x00000000000e7919 */ /* 0x000e220000008800 */
[----:B------:R-:W-:Y:S01]  /*8e90*/  MOV R7, 0x400 ;  /* 0x0000040000077802 */ /* 0x000fe20000000f00 */
[----:B------:R-:W1:Y:S03]  /*8ea0*/  @!P2 LDC R9, c[0x0][0x500] ;  /* 0x00014000ff09ab82 */ /* 0x000e660000000800 */
[----:B0-----:R-:W-:Y:S02]  /*8eb0*/  LEA R15, R14, R7, 0x18 ;  /* 0x000000070e0f7211 */ /* 0x001fe400078ec0ff */
[----:B------:R-:W-:-:S03]  /*8ec0*/  SHF.L.U32 R7, R5, 0x1f, RZ ;  /* 0x0000001f05077819 */ /* 0x000fc600000006ff */
[----:B------:R-:W-:-:S04]  /*8ed0*/  IMAD R14, R6, 0x8, R15 ;  /* 0x00000008060e7824 */ /* 0x000fc800078e020f */
[----:B------:R-:W0:Y:S02]  /*8ee0*/  SYNCS.PHASECHK.TRANS64.TRYWAIT P1, [R14+URZ+0xa0], R7 ;  /* 0x0000a0070e0075a7 */ /* 0x000e24000802017f */
[----:B01----:R-:W-:Y:S05]  /*8ef0*/  @!P1 BRA `(.L_x_267) ;  /* 0x0000001400ac9947 */ /* 0x003fea0003800000 */
.L_x_303:
[----:B0-----:R-:W-:Y:S01]  /*8f00*/  PRMT R7, R11, 0x9910, RZ ;  /* 0x000099100b077816 */ /* 0x001fe200000000ff */
[----:B------:R0:W-:Y:S03]  /*8f10*/  @!P2 SYNCS.ARRIVE.TRANS64 RZ, [R14+URZ], R9 ;  /* 0x000000090effa9a7 */ /* 0x0001e6000800003f */
[----:B------:R-:W-:-:S13]  /*8f20*/  ISETP.NE.AND P1, PT, R7, 0x2, PT ;  /* 0x000000020700780c */ /* 0x000fda0003f25270 */
[----:B0-----:R-:W-:Y:S05]  /*8f30*/  @P1 BRA `(.L_x_268) ;  /* 0x0000000000041947 */ /* 0x001fea0003800000 */
[----:B------:R-:W-:Y:S01]  /*8f40*/  BPT.TRAP 0x1 ;  /* 0x000000040000795c */ /* 0x000fe20000300000 */
.L_x_268:
[----:B------:R-:W-:Y:S05]  /*8f50*/  @P0 BRA `(.L_x_269) ;  /* 0x0000000000040947 */ /* 0x000fea0003800000 */
[----:B------:R-:W-:Y:S01]  /*8f60*/  BPT.TRAP 0x1 ;  /* 0x000000040000795c */ /* 0x000fe20000300000 */
.L_x_269:
[--C-:B------:R-:W-:Y:S01]  /*8f70*/  IMAD R7, R6, 0x1000, R15.reuse ;  /* 0x0000100006077824 */ /* 0x100fe200078e020f */
[----:B------:R-:W-:Y:S01]  /*8f80*/  R2UR UR9, R14 ;  /* 0x000000000e0972ca */ /* 0x000fe200000e0000 */
[----:B------:R-:W-:Y:S01]  /*8f90*/  IMAD R15, R6, 0x1c00, R15 ;  /* 0x00001c00060f7824 */ /* 0x000fe200078e020f */
[----:B------:R-:W-:Y:S01]  /*8fa0*/  UIADD3 UR4, UP0, UR20, 0xf0, URZ ;  /* 0x000000f014047890 */ /* 0x000fe2000ff1e03f */
[----:B------:R-:W-:Y:S01]  /*8fb0*/  VIADD R4, R4, 0xffffffff ;  /* 0xffffffff04047836 */ /* 0x000fe20000000000 */
[----:B------:R-:W-:Y:S01]  /*8fc0*/  R2UR UR5, R7 ;  /* 0x00000000070572ca */ /* 0x000fe200000e0000 */
[----:B------:R-:W-:Y:S01]  /*8fd0*/  UIADD3 UR22, UP1, UR20, 0x1f0, URZ ;  /* 0x000001f014167890 */ /* 0x000fe2000ff3e03f */
[----:B------:R-:W-:Y:S01]  /*8fe0*/  R2UR UR8, R15 ;  /* 0x000000000f0872ca */ /* 0x000fe200000e0000 */
[----:B------:R-:W-:Y:S01]  /*8ff0*/  VIADD R6, R6, 0x1 ;  /* 0x0000000106067836 */ /* 0x000fe20000000000 */
[----:B------:R-:W-:Y:S01]  /*9000*/  R2UR UR11, R19 ;  /* 0x00000000130b72ca */ /* 0x000fe200000e0000 */
[----:B------:R-:W-:Y:S01]  /*9010*/  UIADD3.X UR23, URZ, UR21, URZ, UP1, !UPT ;  /* 0x000000153f177290 */ /* 0x000fe20008ffe43f */
[C---:B------:R-:W-:Y:S01]  /*9020*/  R2UR UR10, R21.reuse ;  /* 0x00000000150a72ca */ /* 0x040fe200000e0000 */
[----:B------:R-:W-:Y:S01]  /*9030*/  UMOV UR6, 0x0 ;  /* 0x0000000000067882 */ /* 0x000fe20000000000 */
[----:B------:R-:W-:Y:S01]  /*9040*/  R2UR UR12, R8 ;  /* 0x00000000080c72ca */ /* 0x000fe200000e0000 */
[----:B------:R-:W-:Y:S01]  /*9050*/  UMOV UR7, 0x10000000 ;  /* 0x1000000000077882 */ /* 0x000fe20000000000 */
[----:B------:R-:W-:Y:S01]  /*9060*/  R2UR UR18, R20 ;  /* 0x00000000141272ca */ /* 0x000fe200000e0000 */
[----:B------:R-:W-:Y:S01]  /*9070*/  VIADD R21, R21, 0x20 ;  /* 0x0000002015157836 */ /* 0x000fe20000000000 */
[----:B------:R-:W-:Y:S01]  /*9080*/  ISETP.GT.AND P3, PT, R4, 0x1, PT ;  /* 0x000000010400780c */ /* 0x000fe20003f64270 */
[----:B------:R-:W-:Y:S01]  /*9090*/  UIADD3 UR13, UR5, 0x200, URZ ;  /* 0x00000200050d7890 */ /* 0x000fe2000fffe03f */
[----:B------:R-:W-:Y:S01]  /*90a0*/  ISETP.NE.AND P1, PT, R6, 0x14, PT ;  /* 0x000000140600780c */ /* 0x000fe20003f25270 */
[----:B------:R-:W-:-:S02]  /*90b0*/  UIADD3.X UR5, URZ, UR21, URZ, UP0, !UPT ;  /* 0x000000153f057290 */ /* 0x000fc400087fe43f */
[----:B------:R-:W-:Y:S01]  /*90c0*/  UIADD3 UR14, UR8, 0x14200, URZ ;  /* 0x00014200080e7890 */ /* 0x000fe2000fffe03f */
[----:B------:R-:W-:Y:S02]  /*90d0*/  SEL R14, RZ, 0x1, P1 ;  /* 0x00000001ff0e7807 */ /* 0x000fe40000800000 */
[----:B------:R-:W-:Y:S01]  /*90e0*/  UMOV UR8, UR13 ;  /* 0x0000000d00087c82 */ /* 0x000fe20008000000 */
[----:B------:R-:W-:Y:S02]  /*90f0*/  SEL R6, R6, RZ, P1 ;  /* 0x000000ff06067207 */ /* 0x000fe40000800000 */
[----:B------:R-:W-:Y:S01]  /*9100*/  LOP3.LUT R5, R5, R14, RZ, 0x3c, !PT ;  /* 0x0000000e05057212 */ /* 0x000fe200078e3cff */
[----:B------:R0:W-:Y:S02]  /*9110*/  UTMALDG.3D [UR8], [UR4], desc[UR6] ;  /* 0x00000608040075b4 */ /* 0x0001e40008011000 */
[----:B0-----:R-:W-:Y:S01]  /*9120*/  UMOV UR8, UR14 ;  /* 0x0000000e00087c82 */ /* 0x001fe20008000000 */
[----:B------:R-:W-:-:S02]  /*9130*/  UMOV UR11, UR18 ;  /* 0x00000012000b7c82 */ /* 0x000fc40008000000 */
[----:B------:R0:W-:Y:S02]  /*9140*/  UTMALDG.3D [UR8], [UR22], desc[UR6] ;  /* 0x00000608160075b4 */ /* 0x0001e40008011000 */
[----:B0-----:R-:W-:Y:S05]  /*9150*/  @P3 BRA `(.L_x_270) ;  /* 0xfffffffc00483947 */ /* 0x001fea000383ffff */
.L_x_266:
[----:B------:R-:W-:Y:S05]  /*9160*/  BSYNC B1 ;  /* 0x0000000000017941 */ /* 0x000fea0003800000 */
.L_x_265:
[----:B------:R-:W-:Y:S01]  /*9170*/  LOP3.LUT P3, RZ, R13, 0xff, RZ, 0xc0, !PT ;  /* 0x000000ff0dff7812 */ /* 0x000fe2000786c0ff */
[----:B------:R-:W-:Y:S01]  /*9180*/  IMAD.IADD R12, R3, 0x1, R12 ;  /* 0x00000001030c7824 */ /* 0x000fe200078e020c */
[----:B------:R-:W-:Y:S01]  /*9190*/  IADD3 R16, P4, R16, UR36, RZ ;  /* 0x0000002410107c10 */ /* 0x000fe2000ff9e0ff */
[----:B------:R-:W-:Y:S01]  /*91a0*/  ULDC.64 UR4, c[0x0][0x650] ;  /* 0x0001940000047ab9 */ /* 0x000fe20000000a00 */
[----:B------:R-:W-:Y:S01]  /*91b0*/  BSSY B1, `(.L_x_271) ;  /* 0x000006a000017945 */ /* 0x000fe20003800000 */
[----:B------:R-:W-:Y:S01]  /*91c0*/  IMAD.MOV.U32 R19, RZ, RZ, -0x1 ;  /* 0xffffffffff137424 */ /* 0x000fe200078e00ff */
[----:B------:R-:W-:Y:S01]  /*91d0*/  ISETP.GT.U32.AND P1, PT, R12, 0x13, PT ;  /* 0x000000130c00780c */ /* 0x000fe20003f24070 */
[----:B------:R-:W-:Y:S01]  /*91e0*/  IMAD.MOV.U32 R20, RZ, RZ, -0x1 ;  /* 0xffffffffff147424 */ /* 0x000fe200078e00ff */
[----:B------:R-:W-:Y:S01]  /*91f0*/  IADD3.X R17, R17, UR42, RZ, P4, !PT ;  /* 0x0000002a11117c10 */ /* 0x000fe2000a7fe4ff */
[----:B------:R-:W-:Y:S01]  /*9200*/  IMAD.MOV.U32 R8, RZ, RZ, -0x1 ;  /* 0xffffffffff087424 */ /* 0x000fe200078e00ff */
[----:B------:R-:W-:-:S02]  /*9210*/  ISETP.LT.U32.AND P1, PT, R3, 0x14, P1 ;  /* 0x000000140300780c */ /* 0x000fc40000f21070 */
[----:B------:R-:W-:Y:S01]  /*9220*/  PRMT R13, RZ, 0x7610, R13 ;  /* 0x00007610ff0d7816 */ /* 0x000fe2000000000d */
[----:B------:R-:W0:Y:S01]  /*9230*/  @P3 S2R R5, SR_CgaCtaId ;  /* 0x0000000000053919 */ /* 0x000e220000008800 */
[----:B------:R-:W-:-:S04]  /*9240*/  @P3 MOV R4, 0x400 ;  /* 0x0000040000043802 */ /* 0x000fc80000000f00 */
[----:B0-----:R-:W-:Y:S01]  /*9250*/  @P3 LEA R6, R5, R4, 0x18 ;  /* 0x0000000405063211 */ /* 0x001fe200078ec0ff */
[----:B------:R-:W-:-:S03]  /*9260*/  IMAD.WIDE.U32 R4, R12, -0x33333333, RZ ;  /* 0xcccccccd0c047825 */ /* 0x000fc600078e00ff */
[----:B------:R0:W-:Y:S01]  /*9270*/  @P3 SYNCS.ARRIVE.TRANS64.A1T0 RZ, [R6+URZ+0x158], RZ ;  /* 0x000158ff06ff39a7 */ /* 0x0001e2000810003f */
[----:B------:R-:W-:Y:S02]  /*9280*/  ISETP.GE.U32.AND P3, PT, R3, 0x14, PT ;  /* 0x000000140300780c */ /* 0x000fe40003f66070 */
[----:B------:R-:W-:Y:S02]  /*9290*/  SHF.R.U32.HI R7, RZ, 0x4, R5 ;  /* 0x00000004ff077819 */ /* 0x000fe40000011605 */
[----:B------:R-:W-:Y:S02]  /*92a0*/  SEL R5, RZ, 0x1, !P1 ;  /* 0x00000001ff057807 */ /* 0x000fe40004800000 */
[----:B------:R-:W-:Y:S01]  /*92b0*/  ISETP.GE.U32.AND P1, PT, R16, UR4, PT ;  /* 0x0000000410007c0c */ /* 0x000fe2000bf26070 */
[----:B------:R-:W-:Y:S01]  /*92c0*/  IMAD R12, R7, -0x14, R12 ;  /* 0xffffffec070c7824 */ /* 0x000fe200078e020c */
[----:B------:R-:W-:Y:S02]  /*92d0*/  LOP3.LUT R0, R0, R5, RZ, 0x3c, !PT ;  /* 0x0000000500007212 */ /* 0x000fe400078e3cff */
[----:B------:R-:W-:-:S02]  /*92e0*/  ISETP.GE.U32.AND.EX P1, PT, R17, UR5, PT, P1 ;  /* 0x0000000511007c0c */ /* 0x000fc4000bf26110 */
[----:B------:R-:W-:Y:S02]  /*92f0*/  PRMT R4, RZ, 0x7610, R4 ;  /* 0x00007610ff047816 */ /* 0x000fe40000000004 */
[----:B------:R-:W-:-:S09]  /*9300*/  @P3 LOP3.LUT R0, R0, 0x1, R7, 0x78, !PT ;  /* 0x0000000100003812 */ /* 0x000fd200078e7807 */
[----:B0-----:R-:W-:Y:S05]  /*9310*/  @P1 BRA `(.L_x_272) ;  /* 0x00000004004c1947 */ /* 0x001fea0003800000 */
[----:B------:R-:W-:Y:S01]  /*9320*/  ULDC.64 UR4, c[0x0][0x628] ;  /* 0x00018a0000047ab9 */ /* 0x000fe20000000a00 */
[----:B------:R-:W0:Y:S01]  /*9330*/  S2R R15, SR_CTAID.X ;  /* 0x00000000000f7919 */ /* 0x000e220000002500 */
[----:B------:R-:W-:Y:S01]  /*9340*/  ISETP.NE.U32.AND P1, PT, RZ, UR4, PT ;  /* 0x00000004ff007c0c */ /* 0x000fe2000bf25070 */
[----:B------:R-:W-:Y:S01]  /*9350*/  ULDC UR7, c[0x0][0x630] ;  /* 0x00018c0000077ab9 */ /* 0x000fe20000000800 */
[----:B------:R-:W-:Y:S01]  /*9360*/  IMAD.MOV.U32 R4, RZ, RZ, R16 ;  /* 0x000000ffff047224 */ /* 0x000fe200078e0010 */
[----:B------:R-:W1:Y:S01]  /*9370*/  S2R R14, SR_CTAID.Y ;  /* 0x00000000000e7919 */ /* 0x000e620000002600 */
[----:B------:R-:W-:Y:S01]  /*9380*/  ISETP.NE.AND.EX P1, PT, RZ, UR5, PT, P1 ;  /* 0x00000005ff007c0c */ /* 0x000fe2000bf25310 */
[----:B------:R-:W-:-:S12]  /*9390*/  IMAD.MOV.U32 R5, RZ, RZ, R17 ;  /* 0x000000ffff057224 */ /* 0x000fd800078e0011 */
[----:B------:R-:W-:Y:S05]  /*93a0*/  @!P1 BRA `(.L_x_273) ;  /* 0x0000000000289947 */ /* 0x000fea0003800000 */
[----:B------:R-:W-:Y:S02]  /*93b0*/  ULDC UR6, c[0x0][0x634] ;  /* 0x00018d0000067ab9 */ /* 0x000fe40000000800 */
[----:B------:R-:W-:-:S05]  /*93c0*/  IADD3 R9, P1, R16, UR6, RZ ;  /* 0x0000000610097c10 */ /* 0x000fca000ff3e0ff */
[----:B------:R-:W-:-:S04]  /*93d0*/  IMAD.X R19, RZ, RZ, R17, P1 ;  /* 0x000000ffff137224 */ /* 0x000fc800008e0611 */
[----:B------:R-:W-:-:S04]  /*93e0*/  IMAD.WIDE.U32 R6, R19, UR4, RZ ;  /* 0x0000000413067c25 */ /* 0x000fc8000f8e00ff */
[----:B------:R-:W-:-:S04]  /*93f0*/  IMAD.WIDE.U32 R6, P1, R9, UR5, R6 ;  /* 0x0000000509067c25 */ /* 0x000fc8000f820006 */
[----:B------:R-:W-:-:S04]  /*9400*/  IMAD.WIDE.U32 R8, R9, UR4, RZ ;  /* 0x0000000409087c25 */ /* 0x000fc8000f8e00ff */
[----:B------:R-:W-:Y:S01]  /*9410*/  IMAD.X R5, RZ, RZ, RZ, P1 ;  /* 0x000000ffff057224 */ /* 0x000fe200008e06ff */
[----:B------:R-:W-:Y:S01]  /*9420*/  IADD3 RZ, P1, R9, R6, RZ ;  /* 0x0000000609ff7210 */ /* 0x000fe20007f3e0ff */
[----:B------:R-:W-:-:S04]  /*9430*/  IMAD.MOV.U32 R4, RZ, RZ, R7 ;  /* 0x000000ffff047224 */ /* 0x000fc800078e0007 */
[----:B------:R-:W-:-:S08]  /*9440*/  IMAD.WIDE.U32.X R4, R19, UR5, R4, P1 ;  /* 0x0000000513047c25 */ /* 0x000fd000088e0404 */
.L_x_273:
[--C-:B------:R-:W-:Y:S01]  /*9450*/  SHF.R.U64 R8, R4, UR7, R5.reuse ;  /* 0x0000000704087c19 */ /* 0x100fe20008001205 */
[----:B------:R-:W-:Y:S01]  /*9460*/  ULDC.64 UR4, c[0x0][0x620] ;  /* 0x0001880000047ab9 */ /* 0x000fe20000000a00 */
[----:B------:R-:W-:Y:S01]  /*9470*/  SHF.R.U32.HI R4, RZ, UR7, R5 ;  /* 0x00000007ff047c19 */ /* 0x000fe20008011605 */
[----:B------:R-:W2:Y:S01]  /*9480*/  LDC R24, c[0x0][0x144] ;  /* 0x00005100ff187b82 */ /* 0x000ea20000000800 */
[----:B------:R-:W-:Y:S01]  /*9490*/  IADD3 R7, P1, RZ, -R8, RZ ;  /* 0x80000008ff077210 */ /* 0x000fe20007f3e0ff */
[----:B------:R-:W-:Y:S01]  /*94a0*/  ULDC.64 UR8, c[0x0][0x640] ;  /* 0x0001900000087ab9 */ /* 0x000fe20000000a00 */
[----:B0-----:R-:W-:Y:S01]  /*94b0*/  I2FP.F32.U32 R9, R15 ;  /* 0x0000000f00097245 */ /* 0x001fe20000201000 */
[----:B------:R-:W-:Y:S02]  /*94c0*/  ULDC UR6, c[0x0][0x608] ;  /* 0x0001820000067ab9 */ /* 0x000fe40000000800 */
[----:B------:R-:W-:Y:S01]  /*94d0*/  IMAD.X R4, RZ, RZ, ~R4, P1 ;  /* 0x000000ffff047224 */ /* 0x000fe200008e0e04 */
[----:B------:R-:W-:Y:S01]  /*94e0*/  ISETP.NE.U32.AND P1, PT, RZ, UR8, PT ;  /* 0x00000008ff007c0c */ /* 0x000fe2000bf25070 */
[----:B------:R-:W0:Y:S02]  /*94f0*/  LDC R21, c[0x0][0x148] ;  /* 0x00005200ff157b82 */ /* 0x000e240000000800 */
[----:B------:R-:W-:Y:S01]  /*9500*/  IMAD R6, R4, UR4, RZ ;  /* 0x0000000404067c24 */ /* 0x000fe2000f8e02ff */
[----:B------:R-:W-:Y:S01]  /*9510*/  ISETP.NE.AND.EX P1, PT, RZ, UR9, PT, P1 ;  /* 0x00000009ff007c0c */ /* 0x000fe2000bf25310 */
[----:B------:R-:W-:Y:S01]  /*9520*/  IMAD.WIDE.U32 R4, R7, UR4, R16 ;  /* 0x0000000407047c25 */ /* 0x000fe2000f8e0010 */
[----:B------:R-:W-:-:S03]  /*9530*/  ULDC UR4, c[0x0][0x150] ;  /* 0x0000540000047ab9 */ /* 0x000fc60000000800 */
[----:B------:R-:W-:Y:S02]  /*9540*/  IMAD R7, R7, UR5, R6 ;  /* 0x0000000507077c24 */ /* 0x000fe4000f8e0206 */
[----:B------:R-:W-:Y:S01]  /*9550*/  FMUL R6, R9, UR4 ;  /* 0x0000000409067c20 */ /* 0x000fe20008400000 */
[----:B------:R-:W-:Y:S01]  /*9560*/  ULDC UR4, c[0x0][0x618] ;  /* 0x0001860000047ab9 */ /* 0x000fe20000000800 */
[----:B------:R-:W-:Y:S01]  /*9570*/  ULDC UR5, c[0x0][0x154] ;  /* 0x0000550000057ab9 */ /* 0x000fe20000000800 */
[----:B------:R-:W-:-:S03]  /*9580*/  IMAD.IADD R5, R5, 0x1, R7 ;  /* 0x0000000105057824 */ /* 0x000fc600078e0207 */
[----:B------:R-:W3:Y:S02]  /*9590*/  F2I.U32.TRUNC.NTZ R6, R6 ;  /* 0x0000000600067305 */ /* 0x000ee4000020f000 */
[----:B------:R-:W-:Y:S02]  /*95a0*/  SHF.R.U64 R9, R4, UR4, R5 ;  /* 0x0000000404097c19 */ /* 0x000fe40008001205 */
[----:B-1----:R-:W-:-:S05]  /*95b0*/  I2FP.F32.U32 R4, R14 ;  /* 0x0000000e00047245 */ /* 0x002fca0000201000 */
[----:B------:R-:W-:Y:S01]  /*95c0*/  FMUL R22, R4, UR5 ;  /* 0x0000000504167c20 */ /* 0x000fe20008400000 */
[----:B------:R-:W-:Y:S01]  /*95d0*/  SHF.R.U32.HI R4, RZ, UR4, R5 ;  /* 0x00000004ff047c19 */ /* 0x000fe20008011605 */
[----:B------:R-:W-:-:S03]  /*95e0*/  ULDC UR4, c[0x0][0x658] ;  /* 0x0001960000047ab9 */ /* 0x000fc60000000800 */
[--C-:B------:R-:W-:Y:S01]  /*95f0*/  SHF.R.U64 R20, R9, UR6, R4.reuse ;  /* 0x0000000609147c19 */ /* 0x100fe20008001204 */
[----:B------:R-:W1:Y:S01]  /*9600*/  F2I.U32.TRUNC.NTZ R22, R22 ;  /* 0x0000001600167305 */ /* 0x000e62000020f000 */
[----:B------:R-:W-:Y:S01]  /*9610*/  SHF.R.U32.HI R5, RZ, UR6, R4 ;  /* 0x00000006ff057c19 */ /* 0x000fe20008011604 */
[----:B---3--:R-:W-:-:S03]  /*9620*/  IMAD.MOV R6, RZ, RZ, -R6 ;  /* 0x000000ffff067224 */ /* 0x008fc600078e0a06 */
[----:B------:R-:W-:Y:S01]  /*9630*/  SHF.R.U64 R19, R20, UR4, R5 ;  /* 0x0000000414137c19 */ /* 0x000fe20008001205 */
[----:B--2---:R-:W-:Y:S01]  /*9640*/  IMAD R15, R24, R6, R15 ;  /* 0x00000006180f7224 */ /* 0x004fe200078e020f */
[----:B------:R-:W-:-:S03]  /*9650*/  SHF.R.U32.HI R23, RZ, UR4, R5 ;  /* 0x00000004ff177c19 */ /* 0x000fc60008011605 */
[----:B------:R-:W-:Y:S02]  /*9660*/  IMAD.MOV.U32 R4, RZ, RZ, R19 ;  /* 0x000000ffff047224 */ /* 0x000fe400078e0013 */
[----:B------:R-:W-:Y:S01]  /*9670*/  IMAD.MOV.U32 R5, RZ, RZ, R23 ;  /* 0x000000ffff057224 */ /* 0x000fe200078e0017 */
[----:B-1----:R-:W-:Y:S06]  /*9680*/  @!P1 BRA `(.L_x_274) ;  /* 0x0000000000289947 */ /* 0x002fec0003800000 */
[----:B------:R-:W-:Y:S02]  /*9690*/  ULDC UR4, c[0x0][0x64c] ;  /* 0x0001930000047ab9 */ /* 0x000fe40000000800 */
[----:B------:R-:W-:-:S05]  /*96a0*/  IADD3 R5, P1, R19, UR4, RZ ;  /* 0x0000000413057c10 */ /* 0x000fca000ff3e0ff */
[----:B------:R-:W-:-:S04]  /*96b0*/  IMAD.X R23, RZ, RZ, R23, P1 ;  /* 0x000000ffff177224 */ /* 0x000fc800008e0617 */
[----:B------:R-:W-:-:S04]  /*96c0*/  IMAD.WIDE.U32 R6, R23, UR8, RZ ;  /* 0x0000000817067c25 */ /* 0x000fc8000f8e00ff */
[----:B------:R-:W-:-:S04]  /*96d0*/  IMAD.WIDE.U32 R6, P1, R5, UR9, R6 ;  /* 0x0000000905067c25 */ /* 0x000fc8000f820006 */
[----:B------:R-:W-:-:S04]  /*96e0*/  IMAD.WIDE.U32 R4, R5, UR8, RZ ;  /* 0x0000000805047c25 */ /* 0x000fc8000f8e00ff */
[----:B------:R-:W-:Y:S01]  /*96f0*/  IMAD.MOV.U32 R4, RZ, RZ, R7 ;  /* 0x000000ffff047224 */ /* 0x000fe200078e0007 */
[----:B------:R-:W-:Y:S01]  /*9700*/  IADD3 RZ, P3, R5, R6, RZ ;  /* 0x0000000605ff7210 */ /* 0x000fe20007f7e0ff */
[----:B------:R-:W-:-:S04]  /*9710*/  IMAD.X R5, RZ, RZ, RZ, P1 ;  /* 0x000000ffff057224 */ /* 0x000fc800008e06ff */
[----:B------:R-:W-:-:S08]  /*9720*/  IMAD.WIDE.U32.X R4, R23, UR9, R4, P3 ;  /* 0x0000000917047c25 */ /* 0x000fd000098e0404 */
.L_x_274:
[----:B------:R-:W-:Y:S01]  /*9730*/  ISETP.NE.AND P1, PT, R2, 0x1, PT ;  /* 0x000000010200780c */ /* 0x000fe20003f25270 */
[----:B------:R-:W-:Y:S01]  /*9740*/  ULDC UR4, c[0x0][0x648] ;  /* 0x0001920000047ab9 */ /* 0x000fe20000000800 */
[----:B------:R-:W-:Y:S01]  /*9750*/  LOP3.LUT R20, R20, UR16, RZ, 0xc0, !PT ;  /* 0x0000001014147c12 */ /* 0x000fe2000f8ec0ff */
[----:B------:R-:W-:Y:S01]  /*9760*/  IMAD.MOV R22, RZ, RZ, -R22 ;  /* 0x000000ffff167224 */ /* 0x000fe200078e0a16 */
[----:B------:R-:W-:Y:S01]  /*9770*/  SHF.R.U64 R5, R4, UR4, R5 ;  /* 0x0000000404057c19 */ /* 0x000fe20008001205 */
[----:B------:R-:W-:Y:S01]  /*9780*/  ULDC UR4, c[0x0][0x638] ;  /* 0x00018e0000047ab9 */ /* 0x000fe20000000800 */
[----:B------:R-:W-:Y:S01]  /*9790*/  LOP3.LUT R6, R9, UR15, RZ, 0xc0, !PT ;  /* 0x0000000f09067c12 */ /* 0x000fe2000f8ec0ff */
[----:B------:R-:W-:Y:S02]  /*97a0*/  ULDC UR5, c[0x0][0x610] ;  /* 0x0001840000057ab9 */ /* 0x000fe40000000800 */
[----:B------:R-:W-:Y:S02]  /*97b0*/  IMAD.MOV R4, RZ, RZ, -R5 ;  /* 0x000000ffff047224 */ /* 0x000fe400078e0a05 */
[----:B------:R-:W-:-:S02]  /*97c0*/  IMAD R20, R5, UR17, R20 ;  /* 0x0000001105147c24 */ /* 0x000fc4000f8e0214 */
[----:B0-----:R-:W-:Y:S02]  /*97d0*/  @P1 IMAD R15, R21, R22, R14 ;  /* 0x00000016150f1224 */ /* 0x001fe400078e020e */
[----:B------:R-:W-:Y:S01]  /*97e0*/  IMAD R19, R4, UR4, R19 ;  /* 0x0000000404137c24 */ /* 0x000fe2000f8e0213 */
[----:B------:R-:W-:Y:S01]  /*97f0*/  ULDC UR4, c[0x0][0x600] ;  /* 0x0001800000047ab9 */ /* 0x000fe20000000800 */
[----:B------:R-:W-:Y:S02]  /*9800*/  IMAD R15, R20, UR5, R15 ;  /* 0x00000005140f7c24 */ /* 0x000fe4000f8e020f */
[----:B------:R-:W-:Y:S02]  /*9810*/  IMAD R6, R19, UR4, R6 ;  /* 0x0000000413067c24 */ /* 0x000fe4000f8e0206 */
[----:B------:R-:W-:-:S03]  /*9820*/  IMAD.MOV.U32 R4, RZ, RZ, 0x1 ;  /* 0x00000001ff047424 */ /* 0x000fc600078e00ff */
[----:B------:R-:W-:Y:S02]  /*9830*/  SEL R20, R6, R15, !P1 ;  /* 0x0000000f06147207 */ /* 0x000fe40004800000 */
[----:B------:R-:W-:-:S07]  /*9840*/  SEL R19, R15, R6, !P1 ;  /* 0x000000060f137207 */ /* 0x000fce0004800000 */
.L_x_272:
[----:B------:R-:W-:Y:S05]  /*9850*/  BSYNC B1 ;  /* 0x0000000000017941 */ /* 0x000fea0003800000 */
.L_x_271:
[----:B------:R-:W-:-:S13]  /*9860*/  LOP3.LUT P1, RZ, R4, 0xff, RZ, 0xc0, !PT ;  /* 0x000000ff04ff7812 */ /* 0x000fda000782c0ff */
[----:B------:R-:W-:Y:S05]  /*9870*/  @P1 BRA `(.L_x_275) ;  /* 0xfffffff4004c1947 */ /* 0x000fea000383ffff */
[----:B------:R-:W-:Y:S05]  /*9880*/  BSYNC B0 ;  /* 0x0000000000007941 */ /* 0x000fea0003800000 */
.L_x_263:
[----:B------:R-:W-:-:S03]  /*9890*/  UMOV UR4, 0xffffffff ;  /* 0xffffffff00047882 */ /* 0x000fc60000000000 */
[----:B------:R-:W-:Y:S05]  /*98a0*/  BRA.DIV UR4, `(.L_x_276) ;  /* 0x0000000e04547947 */ /* 0x000fea000b800000 */
[----:B------:R-:W-:-:S13]  /*98b0*/  ELECT P6, URZ, PT ;  /* 0x00000000003f782f */ /* 0x000fda00038c0000 */
.L_x_306:
[----:B------:R-:W-:Y:S04]  /*98c0*/  BSSY B0, `(.L_x_277) ;  /* 0x00000bb000007945 */ /* 0x000fe80003800000 */
[----:B------:R-:W-:Y:S05]  /*98d0*/  @!P6 BRA `(.L_x_278) ;  /* 0x0000000800e4e947 */ /* 0x000fea0003800000 */
[----:B------:R-:W-:-:S04]  /*98e0*/  LOP3.LUT R18, R18, 0x2, RZ, 0xfc, !PT ;  /* 0x0000000212127812 */ /* 0x000fc800078efcff */
[----:B------:R-:W-:-:S13]  /*98f0*/  ISETP.NE.AND P0, PT, R18, 0x3, PT ;  /* 0x000000031200780c */ /* 0x000fda0003f05270 */
[----:B------:R-:W-:Y:S05]  /*9900*/  @!P0 BRA `(.L_x_279) ;  /* 0x0000000000048947 */ /* 0x000fea0003800000 */
[----:B------:R-:W-:Y:S01]  /*9910*/  BPT.TRAP 0x1 ;  /* 0x000000040000795c */ /* 0x000fe20000300000 */
.L_x_279:
[----:B------:R-:W0:Y:S01]  /*9920*/  S2R R3, SR_CgaCtaId ;  /* 0x0000000000037919 */ /* 0x000e220000008800 */
[----:B------:R-:W-:-:S04]  /*9930*/  MOV R2, 0x400 ;  /* 0x0000040000027802 */ /* 0x000fc80000000f00 */
[----:B0-----:R-:W-:Y:S02]  /*9940*/  LEA R3, R3, R2, 0x18 ;  /* 0x0000000203037211 */ /* 0x001fe400078ec0ff */
[----:B------:R-:W-:-:S03]  /*9950*/  SHF.L.U32 R2, R0, 0x1f, RZ ;  /* 0x0000001f00027819 */ /* 0x000fc600000006ff */
[----:B------:R-:W-:-:S04]  /*9960*/  VIADD R3, R3, 0xa0 ;  /* 0x000000a003037836 */ /* 0x000fc80000000000 */
[C---:B------:R-:W-:Y:S02]  /*9970*/  IMAD R7, R12.reuse, 0x8, R3 ;  /* 0x000000080c077824 */ /* 0x040fe400078e0203 */
[----:B------:R-:W-:Y:S02]  /*9980*/  VIADD R12, R12, 0x1 ;  /* 0x000000010c0c7836 */ /* 0x000fe40000000000 */
[----:B------:R-:W0:Y:S03]  /*9990*/  SYNCS.PHASECHK.TRANS64.TRYWAIT P0, [R7+URZ], R2 ;  /* 0x00000002070075a7 */ /* 0x000e26000800017f */
[----:B------:R-:W-:-:S04]  /*99a0*/  ISETP.NE.AND P1, PT, R12, 0x14, PT ;  /* 0x000000140c00780c */ /* 0x000fc80003f25270 */
[----:B------:R-:W-:Y:S02]  /*99b0*/  SEL R5, RZ, 0x1, P1 ;  /* 0x00000001ff057807 */ /* 0x000fe40000800000 */
[----:B------:R-:W-:Y:S02]  /*99c0*/  SEL R12, R12, RZ, P1 ;  /* 0x000000ff0c0c7207 */ /* 0x000fe40000800000 */
[----:B------:R-:W-:-:S03]  /*99d0*/  LOP3.LUT R5, R0, R5, RZ, 0x3c, !PT ;  /* 0x0000000500057212 */ /* 0x000fc600078e3cff */
[----:B------:R-:W-:Y:S01]  /*99e0*/  IMAD R9, R12, 0x8, R3 ;  /* 0x000000080c097824 */ /* 0x000fe200078e0203 */
[----:B------:R-:W-:Y:S01]  /*99f0*/  SHF.L.U32 R4, R5, 0x1f, RZ ;  /* 0x0000001f05047819 */ /* 0x000fe200000006ff */
[----:B0-----:R-:W-:Y:S06]  /*9a00*/  @!P0 BRA `(.L_x_280) ;  /* 0x0000000c001c8947 */ /* 0x001fec0003800000 */
.L_x_307:
[----:B------:R-:W1:Y:S01]  /*9a10*/  SYNCS.PHASECHK.TRANS64.TRYWAIT P0, [R9+URZ], R4 ;  /* 0x00000004090075a7 */ /* 0x000e62000800017f */
[----:B------:R-:W-:-:S05]  /*9a20*/  VIADD R0, R12, 0x1 ;  /* 0x000000010c007836 */ /* 0x000fca0000000000 */
[----:B------:R-:W-:-:S04]  /*9a30*/  ISETP.NE.AND P1, PT, R0, 0x14, PT ;  /* 0x000000140000780c */ /* 0x000fc80003f25270 */
[----:B0-----:R-:W-:Y:S02]  /*9a40*/  SEL R2, RZ, 0x1, P1 ;  /* 0x00000001ff027807 */ /* 0x001fe40000800000 */
[----:B------:R-:W-:Y:S02]  /*9a50*/  SEL R0, R0, RZ, P1 ;  /* 0x000000ff00007207 */ /* 0x000fe40000800000 */
[----:B------:R-:W-:-:S03]  /*9a60*/  LOP3.LUT R7, R5, R2, RZ, 0x3c, !PT ;  /* 0x0000000205077212 */ /* 0x000fc600078e3cff */
[----:B------:R-:W-:Y:S01]  /*9a70*/  IMAD R6, R0, 0x8, R3 ;  /* 0x0000000800067824 */ /* 0x000fe200078e0203 */
[----:B------:R-:W-:Y:S01]  /*9a80*/  SHF.L.U32 R5, R7, 0x1f, RZ ;  /* 0x0000001f07057819 */ /* 0x000fe200000006ff */
[----:B-1----:R-:W-:Y:S06]  /*9a90*/  @!P0 BRA `(.L_x_281) ;  /* 0x0000000c000c8947 */ /* 0x002fec0003800000 */
.L_x_308:
[----:B------:R-:W1:Y:S01]  /*9aa0*/  SYNCS.PHASECHK.TRANS64.TRYWAIT P0, [R6+URZ], R5 ;  /* 0x00000005060075a7 */ /* 0x000e62000800017f */
[----:B------:R-:W-:-:S05]  /*9ab0*/  VIADD R0, R0, 0x1 ;  /* 0x0000000100007836 */ /* 0x000fca0000000000 */
[----:B------:R-:W-:-:S04]  /*9ac0*/  ISETP.NE.AND P1, PT, R0, 0x14, PT ;  /* 0x000000140000780c */ /* 0x000fc80003f25270 */
[----:B------:R-:W-:Y:S02]  /*9ad0*/  SEL R2, RZ, 0x1, P1 ;  /* 0x00000001ff027807 */ /* 0x000fe40000800000 */
[----:B------:R-:W-:Y:S02]  /*9ae0*/  SEL R0, R0, RZ, P1 ;  /* 0x000000ff00007207 */ /* 0x000fe40000800000 */
[----:B------:R-:W-:-:S03]  /*9af0*/  LOP3.LUT R7, R7, R2, RZ, 0x3c, !PT ;  /* 0x0000000207077212 */ /* 0x000fc600078e3cff */
[----:B0-----:R-:W-:Y:S01]  /*9b00*/  IMAD R9, R0, 0x8, R3 ;  /* 0x0000000800097824 */ /* 0x001fe200078e0203 */
[----:B------:R-:W-:Y:S01]  /*9b10*/  SHF.L.U32 R4, R7, 0x1f, RZ ;  /* 0x0000001f07047819 */ /* 0x000fe200000006ff */
[----:B-1----:R-:W-:Y:S06]  /*9b20*/  @!P0 BRA `(.L_x_282) ;  /* 0x0000000800fc8947 */ /* 0x002fec0003800000 */
.L_x_309:
        /* <DEDUP_REMOVED lines=9> */
.L_x_310:
        /* <DEDUP_REMOVED lines=9> */
.L_x_311:
        /* <DEDUP_REMOVED lines=9> */
.L_x_312:
        /* <DEDUP_REMOVED lines=9> */
.L_x_313:
        /* <DEDUP_REMOVED lines=9> */
.L_x_314:
        /* <DEDUP_REMOVED lines=9> */
.L_x_315:
        /* <DEDUP_REMOVED lines=9> */
.L_x_316:
        /* <DEDUP_REMOVED lines=9> */
.L_x_317:
        /* <DEDUP_REMOVED lines=9> */
.L_x_318:
        /* <DEDUP_REMOVED lines=9> */
.L_x_319:
        /* <DEDUP_REMOVED lines=9> */
.L_x_320:
        /* <DEDUP_REMOVED lines=9> */
.L_x_321:
        /* <DEDUP_REMOVED lines=9> */
.L_x_322:
        /* <DEDUP_REMOVED lines=9> */
.L_x_323:
        /* <DEDUP_REMOVED lines=9> */
.L_x_324:
[----:B------:R-:W1:Y:S01]  /*a3a0*/  SYNCS.PHASECHK.TRANS64.TRYWAIT P0, [R6+URZ], R5 ;  /* 0x00000005060075a7 */ /* 0x000e62000800017f */
[----:B------:R-:W-:-:S05]  /*a3b0*/  VIADD R0, R0, 0x1 ;  /* 0x0000000100007836 */ /* 0x000fca0000000000 */
[----:B------:R-:W-:-:S04]  /*a3c0*/  ISETP.NE.AND P1, PT, R0, 0x14, PT ;  /* 0x000000140000780c */ /* 0x000fc80003f25270 */
[----:B------:R-:W-:Y:S02]  /*a3d0*/  SEL R2, RZ, 0x1, P1 ;  /* 0x00000001ff027807 */ /* 0x000fe40000800000 */
[----:B------:R-:W-:Y:S02]  /*a3e0*/  SEL R0, R0, RZ, P1 ;  /* 0x000000ff00007207 */ /* 0x000fe40000800000 */
[----:B------:R-:W-:Y:S01]  /*a3f0*/  LOP3.LUT R2, R7, R2, RZ, 0x3c, !PT ;  /* 0x0000000207027212 */ /* 0x000fe200078e3cff */
[----:B-1----:R-:W-:Y:S06]  /*a400*/  @!P0 BRA `(.L_x_298) ;  /* 0x0000000800048947 */ /* 0x002fec0003800000 */
.L_x_325:
[----:B------:R-:W-:Y:S01]  /*a410*/  IMAD R3, R0, 0x8, R3 ;  /* 0x0000000800037824 */ /* 0x000fe200078e0203 */
[----:B------:R-:W-:-:S07]  /*a420*/  SHF.L.U32 R0, R2, 0x1f, RZ ;  /* 0x0000001f02007819 */ /* 0x000fce00000006ff */
.L_x_299:
[----:B--2---:R2:W3:Y:S02]  /*a430*/  SYNCS.PHASECHK.TRANS64.TRYWAIT P0, [R3+URZ], R0 ;  /* 0x00000000030075a7 */ /* 0x0044e4000800017f */
[----:B---3--:R-:W-:Y:S05]  /*a440*/  @!P0 NANOSLEEP.SYNCS 0x989680 ;  /* 0x009896800000895d */ /* 0x008fea0003900000 */
[----:B------:R-:W3:Y:S02]  /*a450*/  @!P0 SYNCS.PHASECHK.TRANS64 P0, [R3+URZ], R0 ;  /* 0x00000000030085a7 */ /* 0x000ee4000800007f */
[----:B---3--:R-:W-:Y:S05]  /*a460*/  @!P0 BRA `(.L_x_299) ;  /* 0xfffffffc00f08947 */ /* 0x008fea000383ffff */
.L_x_278:
[----:B------:R-:W-:Y:S05]  /*a470*/  BSYNC B0 ;  /* 0x0000000000007941 */ /* 0x000fea0003800000 */
.L_x_277:
[----:B------:R-:W-:Y:S05]  /*a480*/  EXIT ;  /* 0x000000000000794d */ /* 0x000fea0003800000 */
.L_x_18:
[----:B-1----:R1:W2:Y:S02]  /*a490*/  SYNCS.PHASECHK.TRANS64.TRYWAIT P1, [R3+URZ], R0 ;  /* 0x00000000030075a7 */ /* 0x0022a4000802017f */
[----:B--2---:R-:W-:Y:S05]  /*a4a0*/  @!P1 NANOSLEEP.SYNCS 0x989680 ;  /* 0x009896800000995d */ /* 0x004fea0003900000 */
[----:B------:R-:W2:Y:S02]  /*a4b0*/  @!P1 SYNCS.PHASECHK.TRANS64 P1, [R3+URZ], R0 ;  /* 0x00000000030095a7 */ /* 0x000ea4000802007f */
[----:B--2---:R-:W-:Y:S05]  /*a4c0*/  @!P1 BRA `(.L_x_18) ;  /* 0xfffffffc00f09947 */ /* 0x004fea000383ffff */
[----:B------:R-:W-:Y:S05]  /*a4d0*/  BRA `(.L_x_17) ;  /* 0xffffff7000807947 */ /* 0x000fea000383ffff */
.L_x_23:
[----:B-1----:R1:W2:Y:S02]  /*a4e0*/  SYNCS.PHASECHK.TRANS64.TRYWAIT P1, [R5+URZ], R4 ;  /* 0x00000004050075a7 */ /* 0x0022a4000802017f */
[----:B--2---:R-:W-:Y:S05]  /*a4f0*/  @!P1 NANOSLEEP.SYNCS 0x989680 ;  /* 0x009896800000995d */ /* 0x004fea0003900000 */
[----:B------:R-:W2:Y:S02]  /*a500*/  @!P1 SYNCS.PHASECHK.TRANS64 P1, [R5+URZ], R4 ;  /* 0x00000004050095a7 */ /* 0x000ea4000802007f */
[----:B--2---:R-:W-:Y:S05]  /*a510*/  @!P1 BRA `(.L_x_23) ;  /* 0xfffffffc00f09947 */ /* 0x004fea000383ffff */
[----:B------:R-:W-:Y:S05]  /*a520*/  BRA `(.L_x_22) ;  /* 0xffffff74009c7947 */ /* 0x000fea000383ffff */
.L_x_264:
[----:B------:R-:W-:Y:S01]  /*a530*/  BSSY B1, `(.L_x_300) ;  /* 0x0000006000017945 */ /* 0x000fe20003800000 */
[----:B------:R-:W-:-:S07]  /*a540*/  IMAD.MOV.U32 R15, RZ, RZ, -0x1 ;  /* 0xffffffffff0f7424 */ /* 0x000fce00078e00ff */
[----:B------:R-:W-:Y:S05]  /*a550*/  WARPSYNC.COLLECTIVE R15, `(.L_x_301) ;  /* 0x000000000f0c7348 */ /* 0x000fea0003c00000 */
[----:B------:R-:W-:Y:S02]  /*a560*/  ELECT P6, UR62, PT ;  /* 0x00000000003e782f */ /* 0x000fe400038c0000 */
[----:B------:R-:W-:Y:S01]  /*a570*/  MOV R14, UR62 ;  /* 0x0000003e000e7c02 */ /* 0x000fe20008000f00 */
[----:B------:R-:W-:Y:S10]  /*a580*/  ENDCOLLECTIVE ;  /* 0x000000000000791b */ /* 0x000ff40003800000 */
.L_x_301:
[----:B------:R-:W-:Y:S05]  /*a590*/  BSYNC B1 ;  /* 0x0000000000017941 */ /* 0x000fea0003800000 */
.L_x_300:
[----:B------:R-:W-:Y:S05]  /*a5a0*/  BRA `(.L_x_302) ;  /* 0xffffffe8000c7947 */ /* 0x000fea000383ffff */
.L_x_267:
[----:B0-----:R0:W1:Y:S02]  /*a5b0*/  SYNCS.PHASECHK.TRANS64.TRYWAIT P1, [R14+URZ+0xa0], R7 ;  /* 0x0000a0070e0075a7 */ /* 0x001064000802017f */
[----:B-1----:R-:W-:Y:S05]  /*a5c0*/  @!P1 NANOSLEEP.SYNCS 0x989680 ;  /* 0x009896800000995d */ /* 0x002fea0003900000 */
[----:B------:R-:W1:Y:S02]  /*a5d0*/  @!P1 SYNCS.PHASECHK.TRANS64 P1, [R14+URZ+0xa0], R7 ;  /* 0x0000a0070e0095a7 */ /* 0x000e64000802007f */
[----:B-1----:R-:W-:Y:S05]  /*a5e0*/  @!P1 BRA `(.L_x_267) ;  /* 0xfffffffc00f09947 */ /* 0x002fea000383ffff */
[----:B------:R-:W-:Y:S05]  /*a5f0*/  BRA `(.L_x_303) ;  /* 0xffffffe800407947 */ /* 0x000fea000383ffff */
.L_x_276:
[----:B------:R-:W-:Y:S01]  /*a600*/  BSSY B0, `(.L_x_304) ;  /* 0x0000006000007945 */ /* 0x000fe20003800000 */
[----:B------:R-:W-:-:S07]  /*a610*/  IMAD.MOV.U32 R15, RZ, RZ, -0x1 ;  /* 0xffffffffff0f7424 */ /* 0x000fce00078e00ff */
[----:B------:R-:W-:Y:S05]  /*a620*/  WARPSYNC.COLLECTIVE R15, `(.L_x_305) ;  /* 0x000000000f0c7348 */ /* 0x000fea0003c00000 */
[----:B------:R-:W-:Y:S02]  /*a630*/  ELECT P6, UR62, PT ;  /* 0x00000000003e782f */ /* 0x000fe400038c0000 */
[----:B------:R-:W-:Y:S01]  /*a640*/  MOV R14, UR62 ;  /* 0x0000003e000e7c02 */ /* 0x000fe20008000f00 */
[----:B------:R-:W-:Y:S10]  /*a650*/  ENDCOLLECTIVE ;  /* 0x000000000000791b */ /* 0x000ff40003800000 */
.L_x_305:
[----:B------:R-:W-:Y:S05]  /*a660*/  BSYNC B0 ;  /* 0x0000000000007941 */ /* 0x000fea0003800000 */
.L_x_304:
[----:B------:R-:W-:Y:S05]  /*a670*/  BRA `(.L_x_306) ;  /* 0xfffffff000907947 */ /* 0x000fea000383ffff */
.L_x_280:
[----:B0-----:R0:W1:Y:S02]  /*a680*/  SYNCS.PHASECHK.TRANS64.TRYWAIT P0, [R7+URZ], R2 ;  /* 0x00000002070075a7 */ /* 0x001064000800017f */
[----:B-1----:R-:W-:Y:S05]  /*a690*/  @!P0 NANOSLEEP.SYNCS 0x989680 ;  /* 0x009896800000895d */ /* 0x002fea0003900000 */
[----:B------:R-:W1:Y:S02]  /*a6a0*/  @!P0 SYNCS.PHASECHK.TRANS64 P0, [R7+URZ], R2 ;  /* 0x00000002070085a7 */ /* 0x000e64000800007f */
[----:B-1----:R-:W-:Y:S05]  /*a6b0*/  @!P0 BRA `(.L_x_280) ;  /* 0xfffffffc00f08947 */ /* 0x002fea000383ffff */
[----:B------:R-:W-:Y:S05]  /*a6c0*/  BRA `(.L_x_307) ;  /* 0xfffffff000d07947 */ /* 0x000fea000383ffff */
.L_x_281:
[----:B0-----:R0:W1:Y:S02]  /*a6d0*/  SYNCS.PHASECHK.TRANS64.TRYWAIT P0, [R9+URZ], R4 ;  /* 0x00000004090075a7 */ /* 0x001064000800017f */
[----:B-1----:R-:W-:Y:S05]  /*a6e0*/  @!P0 NANOSLEEP.SYNCS 0x989680 ;  /* 0x009896800000895d */ /* 0x002fea0003900000 */
[----:B------:R-:W1:Y:S02]  /*a6f0*/  @!P0 SYNCS.PHASECHK.TRANS64 P0, [R9+URZ], R4 ;  /* 0x00000004090085a7 */ /* 0x000e64000800007f */
[----:B-1----:R-:W-:Y:S05]  /*a700*/  @!P0 BRA `(.L_x_281) ;  /* 0xfffffffc00f08947 */ /* 0x002fea000383ffff */
[----:B------:R-:W-:Y:S05]  /*a710*/  BRA `(.L_x_308) ;  /* 0xfffffff000e07947 */ /* 0x000fea000383ffff */
.L_x_282:
[----:B0-----:R0:W1:Y:S02]  /*a720*/  SYNCS.PHASECHK.TRANS64.TRYWAIT P0, [R6+URZ], R5 ;  /* 0x00000005060075a7 */ /* 0x001064000800017f */
[----:B-1----:R-:W-:Y:S05]  /*a730*/  @!P0 NANOSLEEP.SYNCS 0x989680 ;  /* 0x009896800000895d */ /* 0x002fea0003900000 */
[----:B------:R-:W1:Y:S02]  /*a740*/  @!P0 SYNCS.PHASECHK.TRANS64 P0, [R6+URZ], R5 ;  /* 0x00000005060085a7 */ /* 0x000e64000800007f */
[----:B-1----:R-:W-:Y:S05]  /*a750*/  @!P0 BRA `(.L_x_282) ;  /* 0xfffffffc00f08947 */ /* 0x002fea000383ffff */
[----:B------:R-:W-:Y:S05]  /*a760*/  BRA `(.L_x_309) ;  /* 0xfffffff000f07947 */ /* 0x000fea000383ffff */
.L_x_283:
[----:B0-----:R0:W1:Y:S02]  /*a770*/  SYNCS.PHASECHK.TRANS64.TRYWAIT P0, [R9+URZ], R4 ;  /* 0x00000004090075a7 */ /* 0x001064000800017f */
[----:B-1----:R-:W-:Y:S05]  /*a780*/  @!P0 NANOSLEEP.SYNCS 0x989680 ;  /* 0x009896800000895d */ /* 0x002fea0003900000 */
[----:B------:R-:W1:Y:S02]  /*a790*/  @!P0 SYNCS.PHASECHK.TRANS64 P0, [R9+URZ], R4 ;  /* 0x00000004090085a7 */ /* 0x000e64000800007f */
[----:B-1----:R-:W-:Y:S05]  /*a7a0*/  @!P0 BRA `(.L_x_283) ;  /* 0xfffffffc00f08947 */ /* 0x002fea000383ffff */
[----:B------:R-:W-:Y:S05]  /*a7b0*/  BRA `(.L_x_310) ;  /* 0xfffffff400007947 */ /* 0x000fea000383ffff */
.L_x_284:
[----:B0-----:R0:W1:Y:S02]  /*a7c0*/  SYNCS.PHASECHK.TRANS64.TRYWAIT P0, [R6+URZ], R5 ;  /* 0x00000005060075a7 */ /* 0x001064000800017f */
[----:B-1----:R-:W-:Y:S05]  /*a7d0*/  @!P0 NANOSLEEP.SYNCS 0x989680 ;  /* 0x009896800000895d */ /* 0x002fea0003900000 */
[----:B------:R-:W1:Y:S02]  /*a7e0*/  @!P0 SYNCS.PHASECHK.TRANS64 P0, [R6+URZ], R5 ;  /* 0x00000005060085a7 */ /* 0x000e64000800007f */
[----:B-1----:R-:W-:Y:S05]  /*a7f0*/  @!P0 BRA `(.L_x_284) ;  /* 0xfffffffc00f08947 */ /* 0x002fea000383ffff */
[----:B------:R-:W-:Y:S05]  /*a800*/  BRA `(.L_x_311) ;  /* 0xfffffff400107947 */ /* 0x000fea000383ffff */
.L_x_285:
[----:B0-----:R0:W1:Y:S02]  /*a810*/  SYNCS.PHASECHK.TRANS64.TRYWAIT P0, [R9+URZ], R4 ;  /* 0x00000004090075a7 */ /* 0x001064000800017f */
[----:B-1----:R-:W-:Y:S05]  /*a820*/  @!P0 NANOSLEEP.SYNCS 0x989680 ;  /* 0x009896800000895d */ /* 0x002fea0003900000 */
[----:B------:R-:W1:Y:S02]  /*a830*/  @!P0 SYNCS.PHASECHK.TRANS64 P0, [R9+URZ], R4 ;  /* 0x00000004090085a7 */ /* 0x000e64000800007f */
[----:B-1----:R-:W-:Y:S05]  /*a840*/  @!P0 BRA `(.L_x_285) ;  /* 0xfffffffc00f08947 */ /* 0x002fea000383ffff */
[----:B------:R-:W-:Y:S05]  /*a850*/  BRA `(.L_x_312) ;  /* 0xfffffff400207947 */ /* 0x000fea000383ffff */
.L_x_286:
[----:B0-----:R0:W1:Y:S02]  /*a860*/  SYNCS.PHASECHK.TRANS64.TRYWAIT P0, [R6+URZ], R5 ;  /* 0x00000005060075a7 */ /* 0x001064000800017f */
[----:B-1----:R-:W-:Y:S05]  /*a870*/  @!P0 NANOSLEEP.SYNCS 0x989680 ;  /* 0x009896800000895d */ /* 0x002fea0003900000 */
[----:B------:R-:W1:Y:S02]  /*a880*/  @!P0 SYNCS.PHASECHK.TRANS64 P0, [R6+URZ], R5 ;  /* 0x00000005060085a7 */ /* 0x000e64000800007f */
[----:B-1----:R-:W-:Y:S05]  /*a890*/  @!P0 BRA `(.L_x_286) ;  /* 0xfffffffc00f08947 */ /* 0x002fea000383ffff */
[----:B------:R-:W-:Y:S05]  /*a8a0*/  BRA `(.L_x_313) ;  /* 0xfffffff400307947 */ /* 0x000fea000383ffff */
.L_x_287:
[----:B0-----:R0:W1:Y:S02]  /*a8b0*/  SYNCS.PHASECHK.TRANS64.TRYWAIT P0, [R9+URZ], R4 ;  /* 0x00000004090075a7 */ /* 0x001064000800017f */
[----:B-1----:R-:W-:Y:S05]  /*a8c0*/  @!P0 NANOSLEEP.SYNCS 0x989680 ;  /* 0x009896800000895d */ /* 0x002fea0003900000 */
[----:B------:R-:W1:Y:S02]  /*a8d0*/  @!P0 SYNCS.PHASECHK.TRANS64 P0, [R9+URZ], R4 ;  /* 0x00000004090085a7 */ /* 0x000e64000800007f */
[----:B-1----:R-:W-:Y:S05]  /*a8e0*/  @!P0 BRA `(.L_x_287) ;  /* 0xfffffffc00f08947 */ /* 0x002fea000383ffff */
[----:B------:R-:W-:Y:S05]  /*a8f0*/  BRA `(.L_x_314) ;  /* 0xfffffff400407947 */ /* 0x000fea000383ffff */
.L_x_288:
[----:B0-----:R0:W1:Y:S02]  /*a900*/  SYNCS.PHASECHK.TRANS64.TRYWAIT P0, [R6+URZ], R5 ;  /* 0x00000005060075a7 */ /* 0x001064000800017f */
[----:B-1----:R-:W-:Y:S05]  /*a910*/  @!P0 NANOSLEEP.SYNCS 0x989680 ;  /* 0x009896800000895d */ /* 0x002fea0003900000 */
[----:B------:R-:W1:Y:S02]  /*a920*/  @!P0 SYNCS.PHASECHK.TRANS64 P0, [R6+URZ], R5 ;  /* 0x00000005060085a7 */ /* 0x000e64000800007f */
[----:B-1----:R-:W-:Y:S05]  /*a930*/  @!P0 BRA `(.L_x_288) ;  /* 0xfffffffc00f08947 */ /* 0x002fea000383ffff */
[----:B------:R-:W-:Y:S05]  /*a940*/  BRA `(.L_x_315) ;  /* 0xfffffff400507947 */ /* 0x000fea000383ffff */
.L_x_289:
[----:B0-----:R0:W1:Y:S02]  /*a950*/  SYNCS.PHASECHK.TRANS64.TRYWAIT P0, [R9+URZ], R4 ;  /* 0x00000004090075a7 */ /* 0x001064000800017f */
[----:B-1----:R-:W-:Y:S05]  /*a960*/  @!P0 NANOSLEEP.SYNCS 0x989680 ;  /* 0x009896800000895d */ /* 0x002fea0003900000 */
[----:B------:R-:W1:Y:S02]  /*a970*/  @!P0 SYNCS.PHASECHK.TRANS64 P0, [R9+URZ], R4 ;  /* 0x00000004090085a7 */ /* 0x000e64000800007f */
[----:B-1----:R-:W-:Y:S05]  /*a980*/  @!P0 BRA `(.L_x_289) ;  /* 0xfffffffc00f08947 */ /* 0x002fea000383ffff */
[----:B------:R-:W-:Y:S05]  /*a990*/  BRA `(.L_x_316) ;  /* 0xfffffff400607947 */ /* 0x000fea000383ffff */
.L_x_290:
[----:B0-----:R0:W1:Y:S02]  /*a9a0*/  SYNCS.PHASECHK.TRANS64.TRYWAIT P0, [R6+URZ], R5 ;  /* 0x00000005060075a7 */ /* 0x001064000800017f */
[----:B-1----:R-:W-:Y:S05]  /*a9b0*/  @!P0 NANOSLEEP.SYNCS 0x989680 ;  /* 0x009896800000895d */ /* 0x002fea0003900000 */
[----:B------:R-:W1:Y:S02]  /*a9c0*/  @!P0 SYNCS.PHASECHK.TRANS64 P0, [R6+URZ], R5 ;  /* 0x00000005060085a7 */ /* 0x000e64000800007f */
[----:B-1----:R-:W-:Y:S05]  /*a9d0*/  @!P0 BRA `(.L_x_290) ;  /* 0xfffffffc00f08947 */ /* 0x002fea000383ffff */
[----:B------:R-:W-:Y:S05]  /*a9e0*/  BRA `(.L_x_317) ;  /* 0xfffffff400707947 */ /* 0x000fea000383ffff */
.L_x_291:
[----:B0-----:R0:W1:Y:S02]  /*a9f0*/  SYNCS.PHASECHK.TRANS64.TRYWAIT P0, [R9+URZ], R4 ;  /* 0x00000004090075a7 */ /* 0x001064000800017f */
[----:B-1----:R-:W-:Y:S05]  /*aa00*/  @!P0 NANOSLEEP.SYNCS 0x989680 ;  /* 0x009896800000895d */ /* 0x002fea0003900000 */
[----:B------:R-:W1:Y:S02]  /*aa10*/  @!P0 SYNCS.PHASECHK.TRANS64 P0, [R9+URZ], R4 ;  /* 0x00000004090085a7 */ /* 0x000e64000800007f */
[----:B-1----:R-:W-:Y:S05]  /*aa20*/  @!P0 BRA `(.L_x_291) ;  /* 0xfffffffc00f08947 */ /* 0x002fea000383ffff */
[----:B------:R-:W-:Y:S05]  /*aa30*/  BRA `(.L_x_318) ;  /* 0xfffffff400807947 */ /* 0x000fea000383ffff */
.L_x_292:
[----:B0-----:R0:W1:Y:S02]  /*aa40*/  SYNCS.PHASECHK.TRANS64.TRYWAIT P0, [R6+URZ], R5 ;  /* 0x00000005060075a7 */ /* 0x001064000800017f */
[----:B-1----:R-:W-:Y:S05]  /*aa50*/  @!P0 NANOSLEEP.SYNCS 0x989680 ;  /* 0x009896800000895d */ /* 0x002fea0003900000 */
[----:B------:R-:W1:Y:S02]  /*aa60*/  @!P0 SYNCS.PHASECHK.TRANS64 P0, [R6+URZ], R5 ;  /* 0x00000005060085a7 */ /* 0x000e64000800007f */
[----:B-1----:R-:W-:Y:S05]  /*aa70*/  @!P0 BRA `(.L_x_292) ;  /* 0xfffffffc00f08947 */ /* 0x002fea000383ffff */
[----:B------:R-:W-:Y:S05]  /*aa80*/  BRA `(.L_x_319) ;  /* 0xfffffff400907947 */ /* 0x000fea000383ffff */
.L_x_293:
[----:B0-----:R0:W1:Y:S02]  /*aa90*/  SYNCS.PHASECHK.TRANS64.TRYWAIT P0, [R9+URZ], R4 ;  /* 0x00000004090075a7 */ /* 0x001064000800017f */
[----:B-1----:R-:W-:Y:S05]  /*aaa0*/  @!P0 NANOSLEEP.SYNCS 0x989680 ;  /* 0x009896800000895d */ /* 0x002fea0003900000 */
[----:B------:R-:W1:Y:S02]  /*aab0*/  @!P0 SYNCS.PHASECHK.TRANS64 P0, [R9+URZ], R4 ;  /* 0x00000004090085a7 */ /* 0x000e64000800007f */
[----:B-1----:R-:W-:Y:S05]  /*aac0*/  @!P0 BRA `(.L_x_293) ;  /* 0xfffffffc00f08947 */ /* 0x002fea000383ffff */
[----:B------:R-:W-:Y:S05]  /*aad0*/  BRA `(.L_x_320) ;  /* 0xfffffff400a07947 */ /* 0x000fea000383ffff */
.L_x_294:
[----:B0-----:R0:W1:Y:S02]  /*aae0*/  SYNCS.PHASECHK.TRANS64.TRYWAIT P0, [R6+URZ], R5 ;  /* 0x00000005060075a7 */ /* 0x001064000800017f */
[----:B-1----:R-:W-:Y:S05]  /*aaf0*/  @!P0 NANOSLEEP.SYNCS 0x989680 ;  /* 0x009896800000895d */ /* 0x002fea0003900000 */
[----:B------:R-:W1:Y:S02]  /*ab00*/  @!P0 SYNCS.PHASECHK.TRANS64 P0, [R6+URZ], R5 ;  /* 0x00000005060085a7 */ /* 0x000e64000800007f */
[----:B-1----:R-:W-:Y:S05]  /*ab10*/  @!P0 BRA `(.L_x_294) ;  /* 0xfffffffc00f08947 */ /* 0x002fea000383ffff */
[----:B------:R-:W-:Y:S05]  /*ab20*/  BRA `(.L_x_321) ;  /* 0xfffffff400b07947 */ /* 0x000fea000383ffff */
.L_x_295:
[----:B0-----:R0:W1:Y:S02]  /*ab30*/  SYNCS.PHASECHK.TRANS64.TRYWAIT P0, [R9+URZ], R4 ;  /* 0x00000004090075a7 */ /* 0x001064000800017f */
[----:B-1----:R-:W-:Y:S05]  /*ab40*/  @!P0 NANOSLEEP.SYNCS 0x989680 ;  /* 0x009896800000895d */ /* 0x002fea0003900000 */
[----:B------:R-:W1:Y:S02]  /*ab50*/  @!P0 SYNCS.PHASECHK.TRANS64 P0, [R9+URZ], R4 ;  /* 0x00000004090085a7 */ /* 0x000e64000800007f */
[----:B-1----:R-:W-:Y:S05]  /*ab60*/  @!P0 BRA `(.L_x_295) ;  /* 0xfffffffc00f08947 */ /* 0x002fea000383ffff */
[----:B------:R-:W-:Y:S05]  /*ab70*/  BRA `(.L_x_322) ;  /* 0xfffffff400c07947 */ /* 0x000fea000383ffff */
.L_x_296:
[----:B0-----:R0:W1:Y:S02]  /*ab80*/  SYNCS.PHASECHK.TRANS64.TRYWAIT P0, [R6+URZ], R5 ;  /* 0x00000005060075a7 */ /* 0x001064000800017f */
[----:B-1----:R-:W-:Y:S05]  /*ab90*/  @!P0 NANOSLEEP.SYNCS 0x989680 ;  /* 0x009896800000895d */ /* 0x002fea0003900000 */
[----:B------:R-:W1:Y:S02]  /*aba0*/  @!P0 SYNCS.PHASECHK.TRANS64 P0, [R6+URZ], R5 ;  /* 0x00000005060085a7 */ /* 0x000e64000800007f */
[----:B-1----:R-:W-:Y:S05]  /*abb0*/  @!P0 BRA `(.L_x_296) ;  /* 0xfffffffc00f08947 */ /* 0x002fea000383ffff */
[----:B------:R-:W-:Y:S05]  /*abc0*/  BRA `(.L_x_323) ;  /* 0xfffffff400d07947 */ /* 0x000fea000383ffff */
.L_x_297:
[----:B0-----:R0:W1:Y:S02]  /*abd0*/  SYNCS.PHASECHK.TRANS64.TRYWAIT P0, [R9+URZ], R4 ;  /* 0x00000004090075a7 */ /* 0x001064000800017f */
[----:B-1----:R-:W-:Y:S05]  /*abe0*/  @!P0 NANOSLEEP.SYNCS 0x989680 ;  /* 0x009896800000895d */ /* 0x002fea0003900000 */
[----:B------:R-:W1:Y:S02]  /*abf0*/  @!P0 SYNCS.PHASECHK.TRANS64 P0, [R9+URZ], R4 ;  /* 0x00000004090085a7 */ /* 0x000e64000800007f */
[----:B-1----:R-:W-:Y:S05]  /*ac00*/  @!P0 BRA `(.L_x_297) ;  /* 0xfffffffc00f08947 */ /* 0x002fea000383ffff */
[----:B------:R-:W-:Y:S05]  /*ac10*/  BRA `(.L_x_324) ;  /* 0xfffffff400e07947 */ /* 0x000fea000383ffff */
.L_x_298:
[----:B-1----:R1:W2:Y:S02]  /*ac20*/  SYNCS.PHASECHK.TRANS64.TRYWAIT P0, [R6+URZ], R5 ;  /* 0x00000005060075a7 */ /* 0x0022a4000800017f */
[----:B--2---:R-:W-:Y:S05]  /*ac30*/  @!P0 NANOSLEEP.SYNCS 0x989680 ;  /* 0x009896800000895d */ /* 0x004fea0003900000 */
[----:B------:R-:W2:Y:S02]  /*ac40*/  @!P0 SYNCS.PHASECHK.TRANS64 P0, [R6+URZ], R5 ;  /* 0x00000005060085a7 */ /* 0x000ea4000800007f */
[----:B--2---:R-:W-:Y:S05]  /*ac50*/  @!P0 BRA `(.L_x_298) ;  /* 0xfffffffc00f08947 */ /* 0x004fea000383ffff */
[----:B------:R-:W-:Y:S05]  /*ac60*/  BRA `(.L_x_325) ;  /* 0xfffffff400e87947 */ /* 0x000fea000383ffff */
.L_x_326:
[----:B------:R-:W-:-:S00]  /*ac70*/  BRA `(.L_x_326) ;  /* 0xfffffffc00fc7947 */ /* 0x000fc0000383ffff */
[----:B------:R-:W-:-:S00]  /*ac80*/  NOP ;  /* 0x0000000000007918 */ /* 0x000fc00000000000 */
[----:B------:R-:W-:-:S00]  /*ac90*/  NOP ;  /* 0x0000000000007918 */ /* 0x000fc00000000000 */
[----:B------:R-:W-:-:S00]  /*aca0*/  NOP ;  /* 0x0000000000007918 */ /* 0x000fc00000000000 */
[----:B------:R-:W-:-:S00]  /*acb0*/  NOP ;  /* 0x0000000000007918 */ /* 0x000fc00000000000 */
[----:B------:R-:W-:-:S00]  /*acc0*/  NOP ;  /* 0x0000000000007918 */ /* 0x000fc00000000000 */
[----:B------:R-:W-:-:S00]  /*acd0*/  NOP ;  /* 0x0000000000007918 */ /* 0x000fc00000000000 */
[----:B------:R-:W-:-:S00]  /*ace0*/  NOP ;  /* 0x0000000000007918 */ /* 0x000fc00000000000 */
[----:B------:R-:W-:-:S00]  /*acf0*/  NOP ;  /* 0x0000000000007918 */ /* 0x000fc00000000000 */
.L_x_327:


//--------------------- .nv.global.init           --------------------------
	.section	.nv.global.init,"aw",@progbits
.nv.global.init:
	.type		$str$22,@object
	.size		$str$22,($str$23 - $str$22)
$str$22:
        /*0000*/ 	.byte	0x6b, 0x5f, 0x74, 0x69, 0x6c, 0x65, 0x5f, 0x63, 0x6f, 0x75, 0x6e, 0x74, 0x20, 0x3e, 0x3d, 0x20
        /*0010*/ 	.byte	0x31, 0x00
	.type		$str$23,@object
	.size		$str$23,(__unnamed_1 - $str$23)
$str$23:
        /*0012*/ 	.byte	0x2f, 0x74, 0x6d, 0x70, 0x2f, 0x63, 0x75, 0x74, 0x6c, 0x61, 0x73, 0x73, 0x5f, 0x73, 0x77, 0x65
        /*0022*/ 	.byte	0x65, 0x70, 0x5f, 0x73, 0x72, 0x63, 0x2f, 0x69, 0x6e, 0x63, 0x6c, 0x75, 0x64, 0x65, 0x2f, 0x63
        /*0032*/ 	.byte	0x75, 0x74, 0x6c, 0x61, 0x73, 0x73, 0x2f, 0x67, 0x65, 0x6d, 0x6d, 0x2f, 0x63, 0x6f, 0x6c, 0x6c
        /*0042*/ 	.byte	0x65, 0x63, 0x74, 0x69, 0x76, 0x65, 0x2f, 0x73, 0x6d, 0x39, 0x30, 0x5f, 0x6d, 0x6d, 0x61, 0x5f
        /*0052*/ 	.byte	0x74, 0x6d, 0x61, 0x5f, 0x67, 0x6d, 0x6d, 0x61, 0x5f, 0x73, 0x73, 0x5f, 0x77, 0x61, 0x72, 0x70
        /*0062*/ 	.byte	0x73, 0x70, 0x65, 0x63, 0x69, 0x61, 0x6c, 0x69, 0x7a, 0x65, 0x64, 0x2e, 0x68, 0x70, 0x70, 0x00
	.type		__unnamed_1,@object
	.size		__unnamed_1,(.L_0 - __unnamed_1)
__unnamed_1:
        /*0072*/ 	.byte	0x76, 0x6f, 0x69, 0x64, 0x20, 0x63, 0x75, 0x74, 0x6c, 0x61, 0x73, 0x73, 0x3a, 0x3a, 0x67, 0x65
        /* <DEDUP_REMOVED lines=172> */
.L_0:


//--------------------- .nv.shared._ZN7cutlass13device_kernelINS_4gemm6kernel13GemmUniversalIN4cute5tupleIJiiiiEEENS1_10collective13CollectiveMmaINS1_34MainloopSm90TmaGmmaWarpSpecializedILi20ENS5_IJNS4_1CILi1EEESB_SB_EEENS1_35KernelTmaWarpSpecializedCooperativeEEENS5_IJNSA_ILi128EEENSA_ILi224EEENSA_ILi32EEEEEEaNS5_IJlSB_lEEEaSJ_NS4_8TiledMMAINS4_8MMA_AtomIJNS4_4SM904GMMA26MMA_64x32x32_S32S8S8_SS_TNEEEENS4_6LayoutINS5_IJNSA_ILi2EEESB_SB_EEENS5_IJSB_NSA_ILi0EEEST_EEEEENS5_IJNS4_10UnderscoreESW_SW_EEEEENS4_13SM90_TMA_LOADENS4_14ComposedLayoutINS4_7SwizzleILi1ELi4ELi3EEENS4_18smem_ptr_flag_bitsILi8EEENSQ_INS5_IJNSA_ILi8EEESH_EEENS5_IJSH_SB_EEEEEEEvNS4_8identityESZ_S19_vS1A_EENS_8epilogue10collective6detail29Sm90TmaWarpSpecializedAdapterINS1D_15DefaultEpilogueIaSJ_SJ_NS1C_6thread17LinearCombinationIaLi1EiiLNS1H_9ScaleType4KindE0ELNS_15FloatRoundStyleE2EaEENS1_15EpilogueDefaultEEEEEvvEEEEvNT_6ParamsE --------------------------
	.section	.nv.shared._ZN7cutlass13device_kernelINS_4gemm6kernel13GemmUniversalIN4cute5tupleIJiiiiEEENS1_10collective13CollectiveMmaINS1_34MainloopSm90TmaGmmaWarpSpecializedILi20ENS5_IJNS4_1CILi1EEESB_SB_EEENS1_35KernelTmaWarpSpecializedCooperativeEEENS5_IJNSA_ILi128EEENSA_ILi224EEENSA_ILi32EEEEEEaNS5_IJlSB_lEEEaSJ_NS4_8TiledMMAINS4_8MMA_AtomIJNS4_4SM904GMMA26MMA_64x32x32_S32S8S8_SS_TNEEEENS4_6LayoutINS5_IJNSA_ILi2EEESB_SB_EEENS5_IJSB_NSA_ILi0EEEST_EEEEENS5_IJNS4_10UnderscoreESW_SW_EEEEENS4_13SM90_TMA_LOADENS4_14ComposedLayoutINS4_7SwizzleILi1ELi4ELi3EEENS4_18smem_ptr_flag_bitsILi8EEENSQ_INS5_IJNSA_ILi8EEESH_EEENS5_IJSH_SB_EEEEEEEvNS4_8identityESZ_S19_vS1A_EENS_8epilogue10collective6detail29Sm90TmaWarpSpecializedAdapterINS1D_15DefaultEpilogueIaSJ_SJ_NS1C_6thread17LinearCombinationIaLi1EiiLNS1H_9ScaleType4KindE0ELNS_15FloatRoundStyleE2EaEENS1_15EpilogueDefaultEEEEEvvEEEEvNT_6ParamsE,"aw",@nobits
	.sectionflags	@""
	.align	16
	.zero		1024


//--------------------- .nv.shared.reserved.0     --------------------------
	.section	.nv.shared.reserved.0,"aw",@nobits
	.weak		__nv_reservedSMEM_offset_0_alias
	.size		__nv_reservedSMEM_offset_0_alias, 0, 0
	.other		__nv_reservedSMEM_offset_0_alias,@"STO_CUDA_RESERVED_SHARED STV_DEFAULT"
__nv_reservedSMEM_offset_0_alias:
	.zero		0


//--------------------- .nv.global                --------------------------
	.section	.nv.global,"aw",@nobits
.nv.global:
	.type		_ZN40_INTERNAL_0ea76cd2_4_k_cu_72d2645d_163754cute1_E,@object
	.size		_ZN40_INTERNAL_0ea76cd2_4_k_cu_72d2645d_163754cute1_E,(_ZN40_INTERNAL_0ea76cd2_4_k_cu_72d2645d_163754cuda3std3__45__cpo6cbeginE - _ZN40_INTERNAL_0ea76cd2_4_k_cu_72d2645d_163754cute1_E)
_ZN40_INTERNAL_0ea76cd2_4_k_cu_72d2645d_163754cute1_E:
	.zero		1
	.type		_ZN40_INTERNAL_0ea76cd2_4_k_cu_72d2645d_163754cuda3std3__45__cpo6cbeginE,@object
	.size		_ZN40_INTERNAL_0ea76cd2_4_k_cu_72d2645d_163754cuda3std3__45__cpo6cbeginE,(_ZN40_INTERNAL_0ea76cd2_4_k_cu_72d2645d_163754cuda3std3__48in_placeE - _ZN40_INTERNAL_0ea76cd2_4_k_cu_72d2645d_163754cuda3std3__45__cpo6cbeginE)
_ZN40_INTERNAL_0ea76cd2_4_k_cu_72d2645d_163754cuda3std3__45__cpo6cbeginE:
	.zero		1
	.type		_ZN40_INTERNAL_0ea76cd2_4_k_cu_72d2645d_163754cuda3std3__48in_placeE,@object
	.size		_ZN40_INTERNAL_0ea76cd2_4_k_cu_72d2645d_163754cuda3std3__48in_placeE,(_ZN40_INTERNAL_0ea76cd2_4_k_cu_72d2645d_163754cuda3std6ranges3__45__cpo9iter_moveE - _ZN40_INTERNAL_0ea76cd2_4_k_cu_72d2645d_163754cuda3std3__48in_placeE)
_ZN40_INTERNAL_0ea76cd2_4_k_cu_72d2645d_163754cuda3std3__48in_placeE:
	.zero		1
	.type		_ZN40_INTERNAL_0ea76cd2_4_k_cu_72d2645d_163754cuda3std6ranges3__45__cpo9iter_moveE,@object
	.size		_ZN40_INTERNAL_0ea76cd2_4_k_cu_72d2645d_163754cuda3std6ranges3__45__cpo9iter_moveE,(_ZN40_INTERNAL_0ea76cd2_4_k_cu_72d2645d_163754cuda3std3__45__cpo5beginE - _ZN40_INTERNAL_0ea76cd2_4_k_cu_72d2645d_163754cuda3std6ranges3__45__cpo9iter_moveE)
_ZN40_INTERNAL_0ea76cd2_4_k_cu_72d2645d_163754cuda3std6ranges3__45__cpo9iter_moveE:
	.zero		1
	.type		_ZN40_INTERNAL_0ea76cd2_4_k_cu_72d2645d_163754cuda3std3__45__cpo5beginE,@object
	.size		_ZN40_INTERNAL_0ea76cd2_4_k_cu_72d2645d_163754cuda3std3__45__cpo5beginE,(_ZN40_INTERNAL_0ea76cd2_4_k_cu_72d2645d_163754cuda3std3__442_GLOBAL__N__0ea76cd2_4_k_cu_72d2645d_163756ignoreE - _ZN40_INTERNAL_0ea76cd2_4_k_cu_72d2645d_163754cuda3std3__45__cpo5beginE)
_ZN40_INTERNAL_0ea76cd2_4_k_cu_72d2645d_163754cuda3std3__45__cpo5beginE:
	.zero		1
	.type		_ZN40_INTERNAL_0ea76cd2_4_k_cu_72d2645d_163754cuda3std3__442_GLOBAL__N__0ea76cd2_4_k_cu_72d2645d_163756ignoreE,@object
	.size		_ZN40_INTERNAL_0ea76cd2_4_k_cu_72d2645d_163754cuda3std3__442_GLOBAL__N__0ea76cd2_4_k_cu_72d2645d_163756ignoreE,(_ZN40_INTERNAL_0ea76cd2_4_k_cu_72d2645d_163754cute7productE - _ZN40_INTERNAL_0ea76cd2_4_k_cu_72d2645d_163754cuda3std3__442_GLOBAL__N__0ea76cd2_4_k_cu_72d2645d_163756ignoreE)
_ZN40_INTERNAL_0ea76cd2_4_k_cu_72d2645d_163754cuda3std3__442_GLOBAL__N__0ea76cd2_4_k_cu_72d2645d_163756ignoreE:
	.zero		1
	.type		_ZN40_INTERNAL_0ea76cd2_4_k_cu_72d2645d_163754cute7productE,@object
	.size		_ZN40_INTERNAL_0ea76cd2_4_k_cu_72d2645d_163754cute7productE,(_ZN40_INTERNAL_0ea76cd2_4_k_cu_72d2645d_163754cuda3std3__45__cpo3endE - _ZN40_INTERNAL_0ea76cd2_4_k_cu_72d2645d_163754cute7productE)
_ZN40_INTERNAL_0ea76cd2_4_k_cu_72d2645d_163754cute7productE:
	.zero		1
	.type		_ZN40_INTERNAL_0ea76cd2_4_k_cu_72d2645d_163754cuda3std3__45__cpo3endE,@object
	.size		_ZN40_INTERNAL_0ea76cd2_4_k_cu_72d2645d_163754cuda3std3__45__cpo3endE,(_ZN40_INTERNAL_0ea76cd2_4_k_cu_72d2645d_163754cuda3std3__419piecewise_constructE - _ZN40_INTERNAL_0ea76cd2_4_k_cu_72d2645d_163754cuda3std3__45__cpo3endE)
_ZN40_INTERNAL_0ea76cd2_4_k_cu_72d2645d_163754cuda3std3__45__cpo3endE:
	.zero		1
	.type		_ZN40_INTERNAL_0ea76cd2_4_k_cu_72d2645d_163754cuda3std3__419piecewise_constructE,@object
	.size		_ZN40_INTERNAL_0ea76cd2_4_k_cu_72d2645d_163754cuda3std3__419piecewise_constructE,(_ZN40_INTERNAL_0ea76cd2_4_k_cu_72d2645d_163754cuda3std3__45__cpo4cendE - _ZN40_INTERNAL_0ea76cd2_4_k_cu_72d2645d_163754cuda3std3__419piecewise_constructE)
_ZN40_INTERNAL_0ea76cd2_4_k_cu_72d2645d_163754cuda3std3__419piecewise_constructE:
	.zero		1
	.type		_ZN40_INTERNAL_0ea76cd2_4_k_cu_72d2645d_163754cuda3std3__45__cpo4cendE,@object
	.size		_ZN40_INTERNAL_0ea76cd2_4_k_cu_72d2645d_163754cuda3std3__45__cpo4cendE,(_ZN40_INTERNAL_0ea76cd2_4_k_cu_72d2645d_163754cuda3std6ranges3__45__cpo4swapE - _ZN40_INTERNAL_0ea76cd2_4_k_cu_72d2645d_163754cuda3std3__45__cpo4cendE)
_ZN40_INTERNAL_0ea76cd2_4_k_cu_72d2645d_163754cuda3std3__45__cpo4cendE:
	.zero		1
	.type		_ZN40_INTERNAL_0ea76cd2_4_k_cu_72d2645d_163754cuda3std6ranges3__45__cpo4swapE,@object
	.size		_ZN40_INTERNAL_0ea76cd2_4_k_cu_72d2645d_163754cuda3std6ranges3__45__cpo4swapE,(.L_8 - _ZN40_INTERNAL_0ea76cd2_4_k_cu_72d2645d_163754cuda3std6ranges3__45__cpo4swapE)
_ZN40_INTERNAL_0ea76cd2_4_k_cu_72d2645d_163754cuda3std6ranges3__45__cpo4swapE:
	.zero		1
.L_8:


//--------------------- .nv.constant0._ZN7cutlass13device_kernelINS_4gemm6kernel13GemmUniversalIN4cute5tupleIJiiiiEEENS1_10collective13CollectiveMmaINS1_34MainloopSm90TmaGmmaWarpSpecializedILi20ENS5_IJNS4_1CILi1EEESB_SB_EEENS1_35KernelTmaWarpSpecializedCooperativeEEENS5_IJNSA_ILi128EEENSA_ILi224EEENSA_ILi32EEEEEEaNS5_IJlSB_lEEEaSJ_NS4_8TiledMMAINS4_8MMA_AtomIJNS4_4SM904GMMA26MMA_64x32x32_S32S8S8_SS_TNEEEENS4_6LayoutINS5_IJNSA_ILi2EEESB_SB_EEENS5_IJSB_NSA_ILi0EEEST_EEEEENS5_IJNS4_10UnderscoreESW_SW_EEEEENS4_13SM90_TMA_LOADENS4_14ComposedLayoutINS4_7SwizzleILi1ELi4ELi3EEENS4_18smem_ptr_flag_bitsILi8EEENSQ_INS5_IJNSA_ILi8EEESH_EEENS5_IJSH_SB_EEEEEEEvNS4_8identityESZ_S19_vS1A_EENS_8epilogue10collective6detail29Sm90TmaWarpSpecializedAdapterINS1D_15DefaultEpilogueIaSJ_SJ_NS1C_6thread17LinearCombinationIaLi1EiiLNS1H_9ScaleType4KindE0ELNS_15FloatRoundStyleE2EaEENS1_15EpilogueDefaultEEEEEvvEEEEvNT_6ParamsE --------------------------
	.section	.nv.constant0._ZN7cutlass13device_kernelINS_4gemm6kernel13GemmUniversalIN4cute5tupleIJiiiiEEENS1_10collective13CollectiveMmaINS1_34MainloopSm90TmaGmmaWarpSpecializedILi20ENS5_IJNS4_1CILi1EEESB_SB_EEENS1_35KernelTmaWarpSpecializedCooperativeEEENS5_IJNSA_ILi128EEENSA_ILi224EEENSA_ILi32EEEEEEaNS5_IJlSB_lEEEaSJ_NS4_8TiledMMAINS4_8MMA_AtomIJNS4_4SM904GMMA26MMA_64x32x32_S32S8S8_SS_TNEEEENS4_6LayoutINS5_IJNSA_ILi2EEESB_SB_EEENS5_IJSB_NSA_ILi0EEEST_EEEEENS5_IJNS4_10UnderscoreESW_SW_EEEEENS4_13SM90_TMA_LOADENS4_14ComposedLayoutINS4_7SwizzleILi1ELi4ELi3EEENS4_18smem_ptr_flag_bitsILi8EEENSQ_INS5_IJNSA_ILi8EEESH_EEENS5_IJSH_SB_EEEEEEEvNS4_8identityESZ_S19_vS1A_EENS_8epilogue10collective6detail29Sm90TmaWarpSpecializedAdapterINS1D_15DefaultEpilogueIaSJ_SJ_NS1C_6thread17LinearCombinationIaLi1EiiLNS1H_9ScaleType4KindE0ELNS_15FloatRoundStyleE2EaEENS1_15EpilogueDefaultEEEEEvvEEEEvNT_6ParamsE,"a",@progbits
	.sectionflags	@""
	.align	4
.nv.constant0._ZN7cutlass13device_kernelINS_4gemm6kernel13GemmUniversalIN4cute5tupleIJiiiiEEENS1_10collective13CollectiveMmaINS1_34MainloopSm90TmaGmmaWarpSpecializedILi20ENS5_IJNS4_1CILi1EEESB_SB_EEENS1_35KernelTmaWarpSpecializedCooperativeEEENS5_IJNSA_ILi128EEENSA_ILi224EEENSA_ILi32EEEEEEaNS5_IJlSB_lEEEaSJ_NS4_8TiledMMAINS4_8MMA_AtomIJNS4_4SM904GMMA26MMA_64x32x32_S32S8S8_SS_TNEEEENS4_6LayoutINS5_IJNSA_ILi2EEESB_SB_EEENS5_IJSB_NSA_ILi0EEEST_EEEEENS5_IJNS4_10UnderscoreESW_SW_EEEEENS4_13SM90_TMA_LOADENS4_14ComposedLayoutINS4_7SwizzleILi1ELi4ELi3EEENS4_18smem_ptr_flag_bitsILi8EEENSQ_INS5_IJNSA_ILi8EEESH_EEENS5_IJSH_SB_EEEEEEEvNS4_8identityESZ_S19_vS1A_EENS_8epilogue10collective6detail29Sm90TmaWarpSpecializedAdapterINS1D_15DefaultEpilogueIaSJ_SJ_NS1C_6thread17LinearCombinationIaLi1EiiLNS1H_9ScaleType4KindE0ELNS_15FloatRoundStyleE2EaEENS1_15EpilogueDefaultEEEEEvvEEEEvNT_6ParamsE:
	.zero		1664


//--------------------- SYMBOLS --------------------------

	.type		.nv.reservedSmem.offset0,@object
	.size		.nv.reservedSmem.offset0,0x4
	.type		__assertfail,@function
